//
// Generated by NVIDIA NVVM Compiler
//
// Compiler Build ID: CL-36424714
// Cuda compilation tools, release 13.0, V13.0.88
// Based on NVVM 20.0.0
//

.version 9.0
.target sm_100
.address_size 64

	// .globl	add
.func  (.param .b64 func_retval0) __internal_accurate_pow
(
	.param .b64 __internal_accurate_pow_param_0
)
;

.visible .entry add(
	.param .u32 add_param_0,
	.param .u32 add_param_1,
	.param .u64 .ptr .align 1 add_param_2,
	.param .u64 .ptr .align 1 add_param_3,
	.param .u64 .ptr .align 1 add_param_4,
	.param .u64 .ptr .align 1 add_param_5,
	.param .u64 .ptr .align 1 add_param_6,
	.param .u64 .ptr .align 1 add_param_7
)
{
	.reg .pred 	%p<52>;
	.reg .b32 	%r<69>;
	.reg .b32 	%f<68>;
	.reg .b64 	%rd<28>;
	.reg .b64 	%fd<51>;

	ld.param.u32 	%r28, [add_param_0];
	ld.param.u32 	%r27, [add_param_1];
	ld.param.u64 	%rd12, [add_param_2];
	ld.param.u64 	%rd15, [add_param_3];
	ld.param.u64 	%rd16, [add_param_4];
	cvta.to.global.u64 	%rd1, %rd16;
	cvta.to.global.u64 	%rd2, %rd15;
	mov.u32 	%r29, %tid.x;
	mov.u32 	%r30, %ctaid.x;
	mov.u32 	%r1, %ntid.x;
	mad.lo.s32 	%r65, %r30, %r1, %r29;
	mul.lo.s32 	%r3, %r28, %r28;
	setp.ge.s32 	%p2, %r65, %r27;
	mul.lo.s32 	%r66, %r65, %r28;
	add.s32 	%r32, %r66, %r28;
	setp.gt.s32 	%p3, %r32, %r3;
	or.pred  	%p4, %p2, %p3;
	@%p4 bra 	$L__BB0_34;
	mov.f64 	%fd19, 0d4000000000000000;
	{
	.reg .b32 %temp; 
	mov.b64 	{%temp, %r5}, %fd19;
	}
	and.b32  	%r6, %r5, 2146435072;
	setp.eq.s32 	%p5, %r6, 1062207488;
	setp.lt.s32 	%p6, %r5, 0;
	selp.b32 	%r7, 0, 2146435072, %p6;
	and.b32  	%r33, %r5, 2147483647;
	setp.ne.s32 	%p7, %r33, 1071644672;
	and.pred  	%p1, %p5, %p7;
	or.b32  	%r8, %r7, -2147483648;
	mov.u32 	%r34, %nctaid.x;
	mul.lo.s32 	%r9, %r1, %r34;
	neg.s32 	%r10, %r28;
	cvta.to.global.u64 	%rd3, %rd12;
$L__BB0_2:
	setp.lt.s32 	%p8, %r28, 1;
	mul.wide.s32 	%rd17, %r65, 4;
	add.s64 	%rd4, %rd2, %rd17;
	add.s64 	%rd5, %rd1, %rd17;
	mov.f32 	%f62, 0f00000000;
	mov.f32 	%f63, %f62;
	@%p8 bra 	$L__BB0_25;
	ld.global.f32 	%f1, [%rd4];
	ld.global.f32 	%f2, [%rd5];
	neg.s32 	%r67, %r65;
	mov.f32 	%f63, 0f00000000;
	mov.u64 	%rd26, %rd2;
	mov.u64 	%rd27, %rd1;
	mov.u32 	%r68, %r10;
	mov.f32 	%f62, %f63;
$L__BB0_4:
	setp.eq.s32 	%p9, %r67, 0;
	@%p9 bra 	$L__BB0_24;
	setp.lt.s32 	%p10, %r5, 0;
	setp.eq.s32 	%p11, %r6, 1062207488;
	mul.wide.s32 	%rd18, %r66, 4;
	add.s64 	%rd19, %rd3, %rd18;
	ld.global.u32 	%r17, [%rd19];
	ld.global.f32 	%f25, [%rd26];
	ld.global.f32 	%f26, [%rd27];
	sub.f32 	%f5, %f1, %f25;
	sub.f32 	%f6, %f2, %f26;
	cvt.f64.f32 	%fd1, %f5;
	{
	.reg .b32 %temp; 
	mov.b64 	{%temp, %r18}, %fd1;
	}
	abs.f64 	%fd2, %fd1;
	{ // callseq 0, 0
	.param .b64 param0;
	st.param.f64 	[param0], %fd2;
	.param .b64 retval0;
	call.uni (retval0), 
	__internal_accurate_pow, 
	(
	param0
	);
	ld.param.f64 	%fd20, [retval0];
	} // callseq 0
	setp.lt.s32 	%p13, %r18, 0;
	neg.f64 	%fd22, %fd20;
	selp.f64 	%fd23, %fd22, %fd20, %p11;
	selp.f64 	%fd24, %fd23, %fd20, %p13;
	setp.eq.f32 	%p14, %f5, 0f00000000;
	selp.b32 	%r35, %r18, 0, %p11;
	or.b32  	%r36, %r35, 2146435072;
	selp.b32 	%r37, %r36, %r35, %p10;
	mov.b32 	%r38, 0;
	mov.b64 	%fd25, {%r38, %r37};
	selp.f64 	%fd48, %fd25, %fd24, %p14;
	add.f64 	%fd26, %fd1, 0d4000000000000000;
	{
	.reg .b32 %temp; 
	mov.b64 	{%temp, %r39}, %fd26;
	}
	and.b32  	%r40, %r39, 2146435072;
	setp.ne.s32 	%p15, %r40, 2146435072;
	@%p15 bra 	$L__BB0_10;
	setp.num.f32 	%p16, %f5, %f5;
	@%p16 bra 	$L__BB0_8;
	mov.f64 	%fd27, 0d4000000000000000;
	add.rn.f64 	%fd48, %fd1, %fd27;
	bra.uni 	$L__BB0_10;
$L__BB0_8:
	setp.neu.f64 	%p17, %fd2, 0d7FF0000000000000;
	@%p17 bra 	$L__BB0_10;
	selp.b32 	%r41, %r8, %r7, %p1;
	selp.b32 	%r42, %r41, %r7, %p13;
	mov.b32 	%r43, 0;
	mov.b64 	%fd48, {%r43, %r42};
$L__BB0_10:
	cvt.f64.f32 	%fd7, %f6;
	{
	.reg .b32 %temp; 
	mov.b64 	{%temp, %r19}, %fd7;
	}
	abs.f64 	%fd8, %fd7;
	{ // callseq 1, 0
	.param .b64 param0;
	st.param.f64 	[param0], %fd8;
	.param .b64 retval0;
	call.uni (retval0), 
	__internal_accurate_pow, 
	(
	param0
	);
	ld.param.f64 	%fd28, [retval0];
	} // callseq 1
	setp.lt.s32 	%p22, %r19, 0;
	neg.f64 	%fd30, %fd28;
	selp.f64 	%fd31, %fd30, %fd28, %p11;
	selp.f64 	%fd32, %fd31, %fd28, %p22;
	setp.eq.f32 	%p23, %f6, 0f00000000;
	selp.b32 	%r44, %r19, 0, %p11;
	or.b32  	%r45, %r44, 2146435072;
	selp.b32 	%r46, %r45, %r44, %p10;
	mov.b32 	%r47, 0;
	mov.b64 	%fd33, {%r47, %r46};
	selp.f64 	%fd49, %fd33, %fd32, %p23;
	add.f64 	%fd34, %fd7, 0d4000000000000000;
	{
	.reg .b32 %temp; 
	mov.b64 	{%temp, %r48}, %fd34;
	}
	and.b32  	%r49, %r48, 2146435072;
	setp.ne.s32 	%p24, %r49, 2146435072;
	@%p24 bra 	$L__BB0_15;
	setp.num.f32 	%p25, %f6, %f6;
	@%p25 bra 	$L__BB0_13;
	mov.f64 	%fd35, 0d4000000000000000;
	add.rn.f64 	%fd49, %fd7, %fd35;
	bra.uni 	$L__BB0_15;
$L__BB0_13:
	setp.neu.f64 	%p26, %fd8, 0d7FF0000000000000;
	@%p26 bra 	$L__BB0_15;
	selp.b32 	%r50, %r8, %r7, %p1;
	selp.b32 	%r51, %r50, %r7, %p22;
	mov.b32 	%r52, 0;
	mov.b64 	%fd49, {%r52, %r51};
$L__BB0_15:
	setp.eq.f32 	%p28, %f6, 0f3F800000;
	selp.f64 	%fd36, 0d3FF0000000000000, %fd49, %p28;
	setp.eq.f32 	%p29, %f5, 0f3F800000;
	selp.f64 	%fd37, 0d3FF0000000000000, %fd48, %p29;
	add.f64 	%fd38, %fd37, %fd36;
	sqrt.rn.f64 	%fd39, %fd38;
	cvt.rn.f32.f64 	%f27, %fd39;
	setp.lt.f32 	%p30, %f27, 0f41600000;
	selp.f32 	%f7, 0f41600000, %f27, %p30;
	setp.ne.s32 	%p31, %r17, 1;
	@%p31 bra 	$L__BB0_17;
	mov.b32 	%r59, %f7;
	add.s32 	%r60, %r59, -1059760811;
	and.b32  	%r61, %r60, -8388608;
	sub.s32 	%r62, %r59, %r61;
	mov.b32 	%f29, %r62;
	cvt.rn.f32.s32 	%f30, %r61;
	fma.rn.f32 	%f31, %f30, 0f34000000, 0f00000000;
	add.f32 	%f32, %f29, 0fBF800000;
	fma.rn.f32 	%f33, %f32, 0fBE055027, 0f3E1039F6;
	fma.rn.f32 	%f34, %f33, %f32, 0fBDF8CDCC;
	fma.rn.f32 	%f35, %f34, %f32, 0f3E0F2955;
	fma.rn.f32 	%f36, %f35, %f32, 0fBE2AD8B9;
	fma.rn.f32 	%f37, %f36, %f32, 0f3E4CED0B;
	fma.rn.f32 	%f38, %f37, %f32, 0fBE7FFF22;
	fma.rn.f32 	%f39, %f38, %f32, 0f3EAAAA78;
	fma.rn.f32 	%f40, %f39, %f32, 0fBF000000;
	mul.f32 	%f41, %f32, %f40;
	fma.rn.f32 	%f42, %f41, %f32, %f32;
	fma.rn.f32 	%f43, %f31, 0f3F317218, %f42;
	setp.gt.u32 	%p39, %r59, 2139095039;
	fma.rn.f32 	%f44, %f7, 0f7F800000, 0f7F800000;
	selp.f32 	%f45, %f44, %f43, %p39;
	mul.f32 	%f46, %f45, 0f3EDE5BD9;
	fma.rn.f32 	%f61, %f45, 0f3EDE5BD9, %f46;
	bra.uni 	$L__BB0_23;
$L__BB0_17:
	cvt.f64.f32 	%fd13, %f7;
	{
	.reg .b32 %temp; 
	mov.b64 	{%temp, %r20}, %fd13;
	}
	abs.f64 	%fd14, %fd13;
	{ // callseq 2, 0
	.param .b64 param0;
	st.param.f64 	[param0], %fd14;
	.param .b64 retval0;
	call.uni (retval0), 
	__internal_accurate_pow, 
	(
	param0
	);
	ld.param.f64 	%fd40, [retval0];
	} // callseq 2
	setp.lt.s32 	%p33, %r20, 0;
	neg.f64 	%fd42, %fd40;
	selp.f64 	%fd43, %fd42, %fd40, %p11;
	selp.f64 	%fd50, %fd43, %fd40, %p33;
	add.f64 	%fd44, %fd13, 0d4000000000000000;
	{
	.reg .b32 %temp; 
	mov.b64 	{%temp, %r54}, %fd44;
	}
	and.b32  	%r55, %r54, 2146435072;
	setp.ne.s32 	%p34, %r55, 2146435072;
	@%p34 bra 	$L__BB0_22;
	setp.num.f32 	%p35, %f7, %f7;
	@%p35 bra 	$L__BB0_20;
	mov.f64 	%fd45, 0d4000000000000000;
	add.rn.f64 	%fd50, %fd13, %fd45;
	bra.uni 	$L__BB0_22;
$L__BB0_20:
	setp.neu.f64 	%p36, %fd14, 0d7FF0000000000000;
	@%p36 bra 	$L__BB0_22;
	selp.b32 	%r56, %r8, %r7, %p1;
	selp.b32 	%r57, %r56, %r7, %p33;
	mov.b32 	%r58, 0;
	mov.b64 	%fd50, {%r58, %r57};
$L__BB0_22:
	setp.eq.f32 	%p38, %f7, 0f3F800000;
	mov.f64 	%fd46, 0dC049000000000000;
	div.rn.f64 	%fd47, %fd46, %fd50;
	cvt.rn.f32.f64 	%f28, %fd47;
	selp.f32 	%f61, 0fC2480000, %f28, %p38;
$L__BB0_23:
	mul.f32 	%f47, %f5, %f61;
	div.rn.f32 	%f48, %f47, %f7;
	mul.f32 	%f49, %f48, 0f3DCCCCCD;
	mul.f32 	%f50, %f6, %f61;
	div.rn.f32 	%f51, %f50, %f7;
	mul.f32 	%f52, %f51, 0f3DCCCCCD;
	sub.f32 	%f62, %f62, %f49;
	sub.f32 	%f63, %f63, %f52;
$L__BB0_24:
	add.s32 	%r68, %r68, 1;
	setp.ne.s32 	%p40, %r68, 0;
	add.s32 	%r67, %r67, 1;
	add.s64 	%rd27, %rd27, 4;
	add.s64 	%rd26, %rd26, 4;
	add.s32 	%r66, %r66, 1;
	@%p40 bra 	$L__BB0_4;
$L__BB0_25:
	ld.param.u64 	%rd24, [add_param_5];
	bar.sync 	0;
	cvta.to.global.u64 	%rd20, %rd24;
	mul.wide.s32 	%rd21, %r65, 4;
	add.s64 	%rd10, %rd20, %rd21;
	ld.global.f32 	%f66, [%rd10];
	add.f32 	%f53, %f62, %f66;
	abs.f32 	%f54, %f53;
	setp.geu.f32 	%p41, %f54, 0f42C80000;
	@%p41 bra 	$L__BB0_27;
	st.global.f32 	[%rd10], %f62;
	mov.f32 	%f66, %f62;
$L__BB0_27:
	ld.global.f32 	%f55, [%rd4];
	add.f32 	%f19, %f55, %f66;
	setp.geu.f32 	%p42, %f19, 0f44843000;
	setp.leu.f32 	%p43, %f19, 0f00000000;
	or.pred  	%p44, %p42, %p43;
	@%p44 bra 	$L__BB0_29;
	st.global.f32 	[%rd4], %f19;
$L__BB0_29:
	ld.param.u64 	%rd25, [add_param_6];
	cvta.to.global.u64 	%rd22, %rd25;
	add.s64 	%rd11, %rd22, %rd21;
	ld.global.f32 	%f67, [%rd11];
	add.f32 	%f56, %f63, %f67;
	abs.f32 	%f57, %f56;
	setp.geu.f32 	%p45, %f57, 0f42C80000;
	@%p45 bra 	$L__BB0_31;
	st.global.f32 	[%rd11], %f63;
	mov.f32 	%f67, %f63;
$L__BB0_31:
	ld.global.f32 	%f58, [%rd5];
	add.f32 	%f22, %f58, %f67;
	setp.geu.f32 	%p46, %f22, 0f4428C000;
	setp.leu.f32 	%p47, %f22, 0f00000000;
	or.pred  	%p48, %p46, %p47;
	@%p48 bra 	$L__BB0_33;
	st.global.f32 	[%rd5], %f22;
$L__BB0_33:
	add.s32 	%r65, %r65, %r9;
	setp.lt.s32 	%p49, %r65, %r27;
	mul.lo.s32 	%r66, %r65, %r28;
	add.s32 	%r63, %r66, %r28;
	setp.le.s32 	%p50, %r63, %r3;
	and.pred  	%p51, %p49, %p50;
	@%p51 bra 	$L__BB0_2;
$L__BB0_34:
	ret;

}
.func  (.param .b64 func_retval0) __internal_accurate_pow(
	.param .b64 __internal_accurate_pow_param_0
)
{
	.reg .pred 	%p<8>;
	.reg .b32 	%r<49>;
	.reg .b32 	%f<3>;
	.reg .b64 	%fd<109>;

	ld.param.f64 	%fd10, [__internal_accurate_pow_param_0];
	{
	.reg .b32 %temp; 
	mov.b64 	{%temp, %r46}, %fd10;
	}
	{
	.reg .b32 %temp; 
	mov.b64 	{%r45, %temp}, %fd10;
	}
	shr.u32 	%r47, %r46, 20;
	setp.gt.u32 	%p1, %r46, 1048575;
	@%p1 bra 	$L__BB1_2;
	mul.f64 	%fd11, %fd10, 0d4350000000000000;
	{
	.reg .b32 %temp; 
	mov.b64 	{%temp, %r46}, %fd11;
	}
	{
	.reg .b32 %temp; 
	mov.b64 	{%r45, %temp}, %fd11;
	}
	shr.u32 	%r16, %r46, 20;
	add.s32 	%r47, %r16, -54;
$L__BB1_2:
	add.s32 	%r48, %r47, -1023;
	and.b32  	%r17, %r46, -2146435073;
	or.b32  	%r18, %r17, 1072693248;
	mov.b64 	%fd107, {%r45, %r18};
	setp.lt.u32 	%p2, %r18, 1073127583;
	@%p2 bra 	$L__BB1_4;
	{
	.reg .b32 %temp; 
	mov.b64 	{%r19, %temp}, %fd107;
	}
	{
	.reg .b32 %temp; 
	mov.b64 	{%temp, %r20}, %fd107;
	}
	add.s32 	%r21, %r20, -1048576;
	mov.b64 	%fd107, {%r19, %r21};
	add.s32 	%r48, %r47, -1022;
$L__BB1_4:
	add.f64 	%fd12, %fd107, 0dBFF0000000000000;
	add.f64 	%fd13, %fd107, 0d3FF0000000000000;
	rcp.approx.ftz.f64 	%fd14, %fd13;
	neg.f64 	%fd15, %fd13;
	fma.rn.f64 	%fd16, %fd15, %fd14, 0d3FF0000000000000;
	fma.rn.f64 	%fd17, %fd16, %fd16, %fd16;
	fma.rn.f64 	%fd18, %fd17, %fd14, %fd14;
	mul.f64 	%fd19, %fd12, %fd18;
	fma.rn.f64 	%fd20, %fd12, %fd18, %fd19;
	mul.f64 	%fd21, %fd20, %fd20;
	fma.rn.f64 	%fd22, %fd21, 0d3EB0F5FF7D2CAFE2, 0d3ED0F5D241AD3B5A;
	fma.rn.f64 	%fd23, %fd22, %fd21, 0d3EF3B20A75488A3F;
	fma.rn.f64 	%fd24, %fd23, %fd21, 0d3F1745CDE4FAECD5;
	fma.rn.f64 	%fd25, %fd24, %fd21, 0d3F3C71C7258A578B;
	fma.rn.f64 	%fd26, %fd25, %fd21, 0d3F6249249242B910;
	fma.rn.f64 	%fd27, %fd26, %fd21, 0d3F89999999999DFB;
	sub.f64 	%fd28, %fd12, %fd20;
	add.f64 	%fd29, %fd28, %fd28;
	neg.f64 	%fd30, %fd20;
	fma.rn.f64 	%fd31, %fd30, %fd12, %fd29;
	mul.f64 	%fd32, %fd18, %fd31;
	fma.rn.f64 	%fd33, %fd21, %fd27, 0d3FB5555555555555;
	mov.f64 	%fd34, 0d3FB5555555555555;
	sub.f64 	%fd35, %fd34, %fd33;
	fma.rn.f64 	%fd36, %fd21, %fd27, %fd35;
	add.f64 	%fd37, %fd36, 0dBC46A4CB00B9E7B0;
	add.f64 	%fd38, %fd33, %fd37;
	sub.f64 	%fd39, %fd33, %fd38;
	add.f64 	%fd40, %fd37, %fd39;
	mul.rn.f64 	%fd41, %fd20, %fd20;
	neg.f64 	%fd42, %fd41;
	fma.rn.f64 	%fd43, %fd20, %fd20, %fd42;
	{
	.reg .b32 %temp; 
	mov.b64 	{%r22, %temp}, %fd32;
	}
	{
	.reg .b32 %temp; 
	mov.b64 	{%temp, %r23}, %fd32;
	}
	add.s32 	%r24, %r23, 1048576;
	mov.b64 	%fd44, {%r22, %r24};
	fma.rn.f64 	%fd45, %fd20, %fd44, %fd43;
	mul.rn.f64 	%fd46, %fd41, %fd20;
	neg.f64 	%fd47, %fd46;
	fma.rn.f64 	%fd48, %fd41, %fd20, %fd47;
	fma.rn.f64 	%fd49, %fd41, %fd32, %fd48;
	fma.rn.f64 	%fd50, %fd45, %fd20, %fd49;
	mul.rn.f64 	%fd51, %fd38, %fd46;
	neg.f64 	%fd52, %fd51;
	fma.rn.f64 	%fd53, %fd38, %fd46, %fd52;
	fma.rn.f64 	%fd54, %fd38, %fd50, %fd53;
	fma.rn.f64 	%fd55, %fd40, %fd46, %fd54;
	add.f64 	%fd56, %fd51, %fd55;
	sub.f64 	%fd57, %fd51, %fd56;
	add.f64 	%fd58, %fd55, %fd57;
	add.f64 	%fd59, %fd20, %fd56;
	sub.f64 	%fd60, %fd20, %fd59;
	add.f64 	%fd61, %fd56, %fd60;
	add.f64 	%fd62, %fd58, %fd61;
	add.f64 	%fd63, %fd32, %fd62;
	add.f64 	%fd64, %fd59, %fd63;
	sub.f64 	%fd65, %fd59, %fd64;
	add.f64 	%fd66, %fd63, %fd65;
	xor.b32  	%r25, %r48, -2147483648;
	mov.b32 	%r26, 1127219200;
	mov.b64 	%fd67, {%r25, %r26};
	mov.b32 	%r27, -2147483648;
	mov.b64 	%fd68, {%r27, %r26};
	sub.f64 	%fd69, %fd67, %fd68;
	fma.rn.f64 	%fd70, %fd69, 0d3FE62E42FEFA39EF, %fd64;
	fma.rn.f64 	%fd71, %fd69, 0dBFE62E42FEFA39EF, %fd70;
	sub.f64 	%fd72, %fd71, %fd64;
	sub.f64 	%fd73, %fd66, %fd72;
	fma.rn.f64 	%fd74, %fd69, 0d3C7ABC9E3B39803F, %fd73;
	add.f64 	%fd75, %fd70, %fd74;
	sub.f64 	%fd76, %fd70, %fd75;
	add.f64 	%fd77, %fd74, %fd76;
	mov.f64 	%fd78, 0d4000000000000000;
	{
	.reg .b32 %temp; 
	mov.b64 	{%temp, %r28}, %fd78;
	}
	{
	.reg .b32 %temp; 
	mov.b64 	{%r29, %temp}, %fd78;
	}
	shl.b32 	%r30, %r28, 1;
	setp.gt.u32 	%p3, %r30, -33554433;
	and.b32  	%r31, %r28, -15728641;
	selp.b32 	%r32, %r31, %r28, %p3;
	mov.b64 	%fd79, {%r29, %r32};
	mul.rn.f64 	%fd80, %fd75, %fd79;
	neg.f64 	%fd81, %fd80;
	fma.rn.f64 	%fd82, %fd75, %fd79, %fd81;
	fma.rn.f64 	%fd83, %fd77, %fd79, %fd82;
	add.f64 	%fd4, %fd80, %fd83;
	sub.f64 	%fd84, %fd80, %fd4;
	add.f64 	%fd5, %fd83, %fd84;
	fma.rn.f64 	%fd85, %fd4, 0d3FF71547652B82FE, 0d4338000000000000;
	{
	.reg .b32 %temp; 
	mov.b64 	{%r13, %temp}, %fd85;
	}
	mov.f64 	%fd86, 0dC338000000000000;
	add.rn.f64 	%fd87, %fd85, %fd86;
	fma.rn.f64 	%fd88, %fd87, 0dBFE62E42FEFA39EF, %fd4;
	fma.rn.f64 	%fd89, %fd87, 0dBC7ABC9E3B39803F, %fd88;
	fma.rn.f64 	%fd90, %fd89, 0d3E5ADE1569CE2BDF, 0d3E928AF3FCA213EA;
	fma.rn.f64 	%fd91, %fd90, %fd89, 0d3EC71DEE62401315;
	fma.rn.f64 	%fd92, %fd91, %fd89, 0d3EFA01997C89EB71;
	fma.rn.f64 	%fd93, %fd92, %fd89, 0d3F2A01A014761F65;
	fma.rn.f64 	%fd94, %fd93, %fd89, 0d3F56C16C1852B7AF;
	fma.rn.f64 	%fd95, %fd94, %fd89, 0d3F81111111122322;
	fma.rn.f64 	%fd96, %fd95, %fd89, 0d3FA55555555502A1;
	fma.rn.f64 	%fd97, %fd96, %fd89, 0d3FC5555555555511;
	fma.rn.f64 	%fd98, %fd97, %fd89, 0d3FE000000000000B;
	fma.rn.f64 	%fd99, %fd98, %fd89, 0d3FF0000000000000;
	fma.rn.f64 	%fd100, %fd99, %fd89, 0d3FF0000000000000;
	{
	.reg .b32 %temp; 
	mov.b64 	{%r14, %temp}, %fd100;
	}
	{
	.reg .b32 %temp; 
	mov.b64 	{%temp, %r15}, %fd100;
	}
	shl.b32 	%r33, %r13, 20;
	add.s32 	%r34, %r33, %r15;
	mov.b64 	%fd108, {%r14, %r34};
	{
	.reg .b32 %temp; 
	mov.b64 	{%temp, %r35}, %fd4;
	}
	mov.b32 	%f2, %r35;
	abs.f32 	%f1, %f2;
	setp.lt.f32 	%p4, %f1, 0f4086232B;
	@%p4 bra 	$L__BB1_7;
	setp.lt.f64 	%p5, %fd4, 0d0000000000000000;
	add.f64 	%fd101, %fd4, 0d7FF0000000000000;
	selp.f64 	%fd108, 0d0000000000000000, %fd101, %p5;
	setp.geu.f32 	%p6, %f1, 0f40874800;
	@%p6 bra 	$L__BB1_7;
	shr.u32 	%r36, %r13, 31;
	add.s32 	%r37, %r13, %r36;
	shr.s32 	%r38, %r37, 1;
	shl.b32 	%r39, %r38, 20;
	add.s32 	%r40, %r15, %r39;
	mov.b64 	%fd102, {%r14, %r40};
	sub.s32 	%r41, %r13, %r38;
	shl.b32 	%r42, %r41, 20;
	add.s32 	%r43, %r42, 1072693248;
	mov.b32 	%r44, 0;
	mov.b64 	%fd103, {%r44, %r43};
	mul.f64 	%fd108, %fd103, %fd102;
$L__BB1_7:
	abs.f64 	%fd104, %fd108;
	setp.eq.f64 	%p7, %fd104, 0d7FF0000000000000;
	fma.rn.f64 	%fd105, %fd108, %fd5, %fd108;
	selp.f64 	%fd106, %fd108, %fd105, %p7;
	st.param.f64 	[func_retval0], %fd106;
	ret;

}


// ===== COMPILED SASS (sm_100) =====

	.target	sm_100

	.elftype	@"ET_EXEC"


//--------------------- .note.nv.tkinfo           --------------------------
	.section	.note.nv.tkinfo,"",@"SHT_NOTE"
	.sectionflags	@"SHF_NOTE_NV_TKINFO"
	.tkinfo
        /*0018*/ 	.word	0x00000002
        /*0030*/ 	.string	""
        /*0030*/ 	.string	"ptxas"
        /*0030*/ 	.string	"Cuda compilation tools, release 13.0, V13.0.88"
        /*0030*/ 	.string	"Build cuda_13.0.r13.0/compiler.36424714_0"
        /*0030*/ 	.string	"-arch sm_100 -m 64 "



//--------------------- .note.nv.cuinfo           --------------------------
	.section	.note.nv.cuinfo,"",@"SHT_NOTE"
	.sectionflags	@"SHF_NOTE_NV_CUINFO"
        /*0018*/ 	.short	0x0002
        /*001a*/ 	.short	0x0064
        /*001c*/ 	.short	0x0082
	.zero		2


//--------------------- .nv.info                  --------------------------
	.section	.nv.info,"",@"SHT_CUDA_INFO"
	.align	4


	//----- nvinfo : EIATTR_REGCOUNT
	.align		4
        /*0000*/ 	.byte	0x04, 0x2f
        /*0002*/ 	.short	(.L_1 - .L_0)
	.align		4
.L_0:
        /*0004*/ 	.word	index@(add)
        /*0008*/ 	.word	0x00000030


	//----- nvinfo : EIATTR_FRAME_SIZE
	.align		4
.L_1:
        /*000c*/ 	.byte	0x04, 0x11
        /*000e*/ 	.short	(.L_3 - .L_2)
	.align		4
.L_2:
        /*0010*/ 	.word	index@($add$__internal_accurate_pow)
        /*0014*/ 	.word	0x00000000


	//----- nvinfo : EIATTR_FRAME_SIZE
	.align		4
.L_3:
        /*0018*/ 	.byte	0x04, 0x11
        /*001a*/ 	.short	(.L_5 - .L_4)
	.align		4
.L_4:
        /*001c*/ 	.word	index@($__internal_2_$__cuda_sm3x_div_rn_noftz_f32_slowpath)
        /*0020*/ 	.word	0x00000000


	//----- nvinfo : EIATTR_FRAME_SIZE
	.align		4
.L_5:
        /*0024*/ 	.byte	0x04, 0x11
        /*0026*/ 	.short	(.L_7 - .L_6)
	.align		4
.L_6:
        /*0028*/ 	.word	index@($__internal_1_$__cuda_sm20_dsqrt_rn_f64_mediumpath_v1)
        /*002c*/ 	.word	0x00000000


	//----- nvinfo : EIATTR_FRAME_SIZE
	.align		4
.L_7:
        /*0030*/ 	.byte	0x04, 0x11
        /*0032*/ 	.short	(.L_9 - .L_8)
	.align		4
.L_8:
        /*0034*/ 	.word	index@($__internal_0_$__cuda_sm20_div_rn_f64_full)
        /*0038*/ 	.word	0x00000000


	//----- nvinfo : EIATTR_FRAME_SIZE
	.align		4
.L_9:
        /*003c*/ 	.byte	0x04, 0x11
        /*003e*/ 	.short	(.L_11 - .L_10)
	.align		4
.L_10:
        /*0040*/ 	.word	index@(add)
        /*0044*/ 	.word	0x00000000


	//----- nvinfo : EIATTR_MIN_STACK_SIZE
	.align		4
.L_11:
        /*0048*/ 	.byte	0x04, 0x12
        /*004a*/ 	.short	(.L_13 - .L_12)
	.align		4
.L_12:
        /*004c*/ 	.word	index@(add)
        /*0050*/ 	.word	0x00000000
.L_13:


//--------------------- .nv.compat                --------------------------
	.section	.nv.compat,"",@"SHT_CUDA_COMPAT_INFO"
	.align	4
        /*0000*/ 	.byte	0x02, 0x09, 0x00, 0x00, 0x02, 0x02, 0x01, 0x00, 0x02, 0x05, 0x05, 0x00, 0x03, 0x07, 0x01, 0x01
        /*0010*/ 	.byte	0x02, 0x03, 0x00, 0x00, 0x02, 0x06, 0x01, 0x00, 0x04, 0x0b, 0x08, 0x00, 0x01, 0x00, 0x00, 0x00
        /*0020*/ 	.byte	0x00, 0x00, 0x00, 0x00


//--------------------- .nv.info.add              --------------------------
	.section	.nv.info.add,"",@"SHT_CUDA_INFO"
	.sectionflags	@""
	.align	4


	//----- nvinfo : EIATTR_CUDA_API_VERSION
	.align		4
        /*0000*/ 	.byte	0x04, 0x37
        /*0002*/ 	.short	(.L_15 - .L_14)
.L_14:
        /*0004*/ 	.word	0x00000082


	//----- nvinfo : EIATTR_KPARAM_INFO
	.align		4
.L_15:
        /*0008*/ 	.byte	0x04, 0x17
        /*000a*/ 	.short	(.L_17 - .L_16)
.L_16:
        /*000c*/ 	.word	0x00000000
        /*0010*/ 	.short	0x0007
        /*0012*/ 	.short	0x0030
        /*0014*/ 	.byte	0x00, 0xf5, 0x21, 0x00


	//----- nvinfo : EIATTR_KPARAM_INFO
	.align		4
.L_17:
        /*0018*/ 	.byte	0x04, 0x17
        /*001a*/ 	.short	(.L_19 - .L_18)
.L_18:
        /*001c*/ 	.word	0x00000000
        /*0020*/ 	.short	0x0006
        /*0022*/ 	.short	0x0028
        /*0024*/ 	.byte	0x00, 0xf5, 0x21, 0x00


	//----- nvinfo : EIATTR_KPARAM_INFO
	.align		4
.L_19:
        /*0028*/ 	.byte	0x04, 0x17
        /*002a*/ 	.short	(.L_21 - .L_20)
.L_20:
        /*002c*/ 	.word	0x00000000
        /*0030*/ 	.short	0x0005
        /*0032*/ 	.short	0x0020
        /*0034*/ 	.byte	0x00, 0xf5, 0x21, 0x00


	//----- nvinfo : EIATTR_KPARAM_INFO
	.align		4
.L_21:
        /*0038*/ 	.byte	0x04, 0x17
        /*003a*/ 	.short	(.L_23 - .L_22)
.L_22:
        /*003c*/ 	.word	0x00000000
        /*0040*/ 	.short	0x0004
        /*0042*/ 	.short	0x0018
        /*0044*/ 	.byte	0x00, 0xf5, 0x21, 0x00


	//----- nvinfo : EIATTR_KPARAM_INFO
	.align		4
.L_23:
        /*0048*/ 	.byte	0x04, 0x17
        /*004a*/ 	.short	(.L_25 - .L_24)
.L_24:
        /*004c*/ 	.word	0x00000000
        /*0050*/ 	.short	0x0003
        /*0052*/ 	.short	0x0010
        /*0054*/ 	.byte	0x00, 0xf5, 0x21, 0x00


	//----- nvinfo : EIATTR_KPARAM_INFO
	.align		4
.L_25:
        /*0058*/ 	.byte	0x04, 0x17
        /*005a*/ 	.short	(.L_27 - .L_26)
.L_26:
        /*005c*/ 	.word	0x00000000
        /*0060*/ 	.short	0x0002
        /*0062*/ 	.short	0x0008
        /*0064*/ 	.byte	0x00, 0xf5, 0x21, 0x00


	//----- nvinfo : EIATTR_KPARAM_INFO
	.align		4
.L_27:
        /*0068*/ 	.byte	0x04, 0x17
        /*006a*/ 	.short	(.L_29 - .L_28)
.L_28:
        /*006c*/ 	.word	0x00000000
        /*0070*/ 	.short	0x0001
        /*0072*/ 	.short	0x0004
        /*0074*/ 	.byte	0x00, 0xf0, 0x11, 0x00


	//----- nvinfo : EIATTR_KPARAM_INFO
	.align		4
.L_29:
        /*0078*/ 	.byte	0x04, 0x17
        /*007a*/ 	.short	(.L_31 - .L_30)
.L_30:
        /*007c*/ 	.word	0x00000000
        /*0080*/ 	.short	0x0000
        /*0082*/ 	.short	0x0000
        /*0084*/ 	.byte	0x00, 0xf0, 0x11, 0x00


	//----- nvinfo : EIATTR_SPARSE_MMA_MASK
	.align		4
.L_31:
        /*0088*/ 	.byte	0x03, 0x50
        /*008a*/ 	.short	0x0000


	//----- nvinfo : EIATTR_MAXREG_COUNT
	.align		4
        /*008c*/ 	.byte	0x03, 0x1b
        /*008e*/ 	.short	0x00ff


	//----- nvinfo : EIATTR_NUM_BARRIERS
	.align		4
        /*0090*/ 	.byte	0x02, 0x4c
        /*0092*/ 	.byte	0x01
	.zero		1


	//----- nvinfo : EIATTR_MERCURY_ISA_VERSION
	.align		4
        /*0094*/ 	.byte	0x03, 0x5f
        /*0096*/ 	.short	0x0101


	//----- nvinfo : EIATTR_VRC_CTA_INIT_COUNT
	.align		4
        /*0098*/ 	.byte	0x02, 0x4a
	.zero		1
	.zero		1


	//----- nvinfo : EIATTR_EXIT_INSTR_OFFSETS
	.align		4
        /*009c*/ 	.byte	0x04, 0x1c
        /*009e*/ 	.short	(.L_33 - .L_32)


	//   ....[0]....
.L_32:
        /*00a0*/ 	.word	0x000000b0


	//   ....[1]....
        /*00a4*/ 	.word	0x00001080


	//----- nvinfo : EIATTR_CRS_STACK_SIZE
	.align		4
.L_33:
        /*00a8*/ 	.byte	0x04, 0x1e
        /*00aa*/ 	.short	(.L_35 - .L_34)
.L_34:
        /*00ac*/ 	.word	0x00000000


	//----- nvinfo : EIATTR_CBANK_PARAM_SIZE
	.align		4
.L_35:
        /*00b0*/ 	.byte	0x03, 0x19
        /*00b2*/ 	.short	0x0038


	//----- nvinfo : EIATTR_PARAM_CBANK
	.align		4
        /*00b4*/ 	.byte	0x04, 0x0a
        /*00b6*/ 	.short	(.L_37 - .L_36)
	.align		4
.L_36:
        /*00b8*/ 	.word	index@(.nv.constant0.add)
        /*00bc*/ 	.short	0x0380
        /*00be*/ 	.short	0x0038


	//----- nvinfo : EIATTR_SW_WAR
	.align		4
.L_37:
        /*00c0*/ 	.byte	0x04, 0x36
        /*00c2*/ 	.short	(.L_39 - .L_38)
.L_38:
        /*00c4*/ 	.word	0x00000008
.L_39:


//--------------------- .nv.callgraph             --------------------------
	.section	.nv.callgraph,"",@"SHT_CUDA_CALLGRAPH"
	.align	4
	.sectionentsize	8
	.align		4
        /*0000*/ 	.word	0x00000000
	.align		4
        /*0004*/ 	.word	0xffffffff
	.align		4
        /*0008*/ 	.word	0x00000000
	.align		4
        /*000c*/ 	.word	0xfffffffe
	.align		4
        /*0010*/ 	.word	0x00000000
	.align		4
        /*0014*/ 	.word	0xfffffffd
	.align		4
        /*0018*/ 	.word	0x00000000
	.align		4
        /*001c*/ 	.word	0xfffffffc


//--------------------- .text.add                 --------------------------
	.section	.text.add,"ax",@progbits
	.align	128
        .global         add
        .type           add,@function
        .size           add,(.L_x_49 - add)
        .other          add,@"STO_CUDA_ENTRY STV_DEFAULT"
add:
.text.add:
[----:B------:R-:W-:Y:S01]  /*0000*/  LDC R1, c[0x0][0x37c] ;  /* 0x0000df00ff017b82 */ /* 0x000fe20000000800 */
[----:B------:R-:W0:Y:S07]  /*0010*/  S2R R2, SR_TID.X ;  /* 0x0000000000027919 */ /* 0x000e2e0000002100 */
[----:B------:R-:W0:Y:S01]  /*0020*/  S2UR UR6, SR_CTAID.X ;  /* 0x00000000000679c3 */ /* 0x000e220000002500 */
[----:B------:R-:W1:Y:S07]  /*0030*/  LDCU.64 UR4, c[0x0][0x380] ;  /* 0x00007000ff0477ac */ /* 0x000e6e0008000a00 */
[----:B------:R-:W0:Y:S02]  /*0040*/  LDC R5, c[0x0][0x360] ;  /* 0x0000d800ff057b82 */ /* 0x000e240000000800 */
[----:B0-----:R-:W-:Y:S01]  /*0050*/  IMAD R2, R5, UR6, R2 ;  /* 0x0000000605027c24 */ /* 0x001fe2000f8e0202 */
[----:B-1----:R-:W-:-:S03]  /*0060*/  UIMAD UR6, UR4, UR4, URZ ;  /* 0x00000004040672a4 */ /* 0x002fc6000f8e02ff */
[----:B------:R-:W-:-:S04]  /*0070*/  IMAD R3, R2, UR4, RZ ;  /* 0x0000000402037c24 */ /* 0x000fc8000f8e02ff */
[----:B------:R-:W-:-:S05]  /*0080*/  VIADD R0, R3, UR4 ;  /* 0x0000000403007c36 */ /* 0x000fca0008000000 */
[----:B------:R-:W-:-:S04]  /*0090*/  ISETP.GT.AND P0, PT, R0, UR6, PT ;  /* 0x0000000600007c0c */ /* 0x000fc8000bf04270 */
[----:B------:R-:W-:-:S13]  /*00a0*/  ISETP.GE.OR P0, PT, R2, UR5, P0 ;  /* 0x0000000502007c0c */ /* 0x000fda0008706670 */
[----:B------:R-:W-:Y:S05]  /*00b0*/  @P0 EXIT ;  /* 0x000000000000094d */ /* 0x000fea0003800000 */
[----:B------:R-:W0:Y:S01]  /*00c0*/  LDCU UR5, c[0x0][0x370] ;  /* 0x00006e00ff0577ac */ /* 0x000e220008000800 */
[----:B------:R-:W1:Y:S01]  /*00d0*/  LDCU.64 UR8, c[0x0][0x358] ;  /* 0x00006b00ff0877ac */ /* 0x000e620008000a00 */
[----:B------:R-:W-:Y:S01]  /*00e0*/  UIADD3 UR4, UPT, UPT, -UR4, URZ, URZ ;  /* 0x000000ff04047290 */ /* 0x000fe2000fffe1ff */
[----:B0-----:R-:W-:-:S11]  /*00f0*/  IMAD R5, R5, UR5, RZ ;  /* 0x0000000505057c24 */ /* 0x001fd6000f8e02ff */
.L_x_24:
[----:B------:R-:W0:Y:S01]  /*0100*/  LDCU UR5, c[0x0][0x380] ;  /* 0x00007000ff0577ac */ /* 0x000e220008000800 */
[----:B------:R-:W2:Y:S01]  /*0110*/  LDC.64 R14, c[0x0][0x390] ;  /* 0x0000e400ff0e7b82 */ /* 0x000ea20000000a00 */
[----:B------:R-:W-:Y:S02]  /*0120*/  IMAD.MOV.U32 R4, RZ, RZ, RZ ;  /* 0x000000ffff047224 */ /* 0x000fe400078e00ff */
[----:B------:R-:W-:-:S05]  /*0130*/  IMAD.MOV.U32 R6, RZ, RZ, RZ ;  /* 0x000000ffff067224 */ /* 0x000fca00078e00ff */
[----:B------:R-:W3:Y:S01]  /*0140*/  LDC.64 R12, c[0x0][0x398] ;  /* 0x0000e600ff0c7b82 */ /* 0x000ee20000000a00 */
[----:B0-----:R-:W-:Y:S01]  /*0150*/  UISETP.GE.AND UP0, UPT, UR5, 0x1, UPT ;  /* 0x000000010500788c */ /* 0x001fe2000bf06270 */
[----:B--2---:R-:W-:-:S04]  /*0160*/  IMAD.WIDE R14, R2, 0x4, R14 ;  /* 0x00000004020e7825 */ /* 0x004fc800078e020e */
[----:B---3--:R-:W-:-:S04]  /*0170*/  IMAD.WIDE R12, R2, 0x4, R12 ;  /* 0x00000004020c7825 */ /* 0x008fc800078e020c */
[----:B------:R-:W-:Y:S05]  /*0180*/  BRA.U !UP0, `(.L_x_0) ;  /* 0x0000000d08387547 */ /* 0x000fea000b800000 */
[----:B-1----:R0:W5:Y:S01]  /*0190*/  LDG.E R7, desc[UR8][R14.64] ;  /* 0x000000080e077981 */ /* 0x002162000c1e1900 */
[----:B------:R-:W1:Y:S03]  /*01a0*/  LDCU.64 UR10, c[0x0][0x390] ;  /* 0x00007200ff0a77ac */ /* 0x000e660008000a00 */
[----:B------:R0:W5:Y:S01]  /*01b0*/  LDG.E R8, desc[UR8][R12.64] ;  /* 0x000000080c087981 */ /* 0x000162000c1e1900 */
[----:B------:R-:W2:Y:S01]  /*01c0*/  LDCU.64 UR12, c[0x0][0x398] ;  /* 0x00007300ff0c77ac */ /* 0x000ea20008000a00 */
[----:B------:R-:W-:Y:S02]  /*01d0*/  IMAD.MOV R9, RZ, RZ, -R2 ;  /* 0x000000ffff097224 */ /* 0x000fe400078e0a02 */
[----:B------:R-:W-:Y:S02]  /*01e0*/  IMAD.MOV.U32 R6, RZ, RZ, RZ ;  /* 0x000000ffff067224 */ /* 0x000fe400078e00ff */
[----:B------:R-:W-:-:S02]  /*01f0*/  IMAD.U32 R40, RZ, RZ, UR4 ;  /* 0x00000004ff287e24 */ /* 0x000fc4000f8e00ff */
[----:B------:R-:W-:Y:S02]  /*0200*/  IMAD.MOV.U32 R4, RZ, RZ, RZ ;  /* 0x000000ffff047224 */ /* 0x000fe400078e00ff */
[----:B-1----:R-:W-:Y:S02]  /*0210*/  IMAD.U32 R10, RZ, RZ, UR10 ;  /* 0x0000000aff0a7e24 */ /* 0x002fe4000f8e00ff */
[----:B------:R-:W-:Y:S02]  /*0220*/  IMAD.U32 R11, RZ, RZ, UR11 ;  /* 0x0000000bff0b7e24 */ /* 0x000fe4000f8e00ff */
[----:B--2---:R-:W-:Y:S01]  /*0230*/  IMAD.U32 R38, RZ, RZ, UR12 ;  /* 0x0000000cff267e24 */ /* 0x004fe2000f8e00ff */
[----:B0-----:R-:W-:-:S07]  /*0240*/  MOV R39, UR13 ;  /* 0x0000000d00277c02 */ /* 0x001fce0008000f00 */
.L_x_23:
[----:B------:R-:W-:Y:S01]  /*0250*/  ISETP.NE.AND P0, PT, R9, RZ, PT ;  /* 0x000000ff0900720c */ /* 0x000fe20003f05270 */
[----:B------:R-:W-:Y:S01]  /*0260*/  VIADD R40, R40, 0x1 ;  /* 0x0000000128287836 */ /* 0x000fe20000000000 */
[----:B------:R-:W-:Y:S04]  /*0270*/  BSSY.RECONVERGENT B0, `(.L_x_1) ;  /* 0x00000b8000007945 */ /* 0x000fe80003800200 */
[----:B------:R-:W-:-:S07]  /*0280*/  ISETP.NE.AND P1, PT, R40, RZ, PT ;  /* 0x000000ff2800720c */ /* 0x000fce0003f25270 */
[----:B------:R-:W-:Y:S06]  /*0290*/  @!P0 BRA `(.L_x_2) ;  /* 0x0000000800d48947 */ /* 0x000fec0003800000 */
[----:B------:R-:W0:Y:S01]  /*02a0*/  LDC.64 R18, c[0x0][0x388] ;  /* 0x0000e200ff127b82 */ /* 0x000e220000000a00 */
[----:B------:R-:W2:Y:S04]  /*02b0*/  LDG.E R42, desc[UR8][R10.64] ;  /* 0x000000080a2a7981 */ /* 0x000ea8000c1e1900 */
[----:B------:R-:W3:Y:S01]  /*02c0*/  LDG.E R43, desc[UR8][R38.64] ;  /* 0x00000008262b7981 */ /* 0x000ee2000c1e1900 */
[----:B0-----:R-:W-:-:S05]  /*02d0*/  IMAD.WIDE R18, R3, 0x4, R18 ;  /* 0x0000000403127825 */ /* 0x001fca00078e0212 */
[----:B------:R0:W5:Y:S01]  /*02e0*/  LDG.E R41, desc[UR8][R18.64] ;  /* 0x0000000812297981 */ /* 0x000162000c1e1900 */
[----:B------:R-:W-:Y:S01]  /*02f0*/  BSSY.RECONVERGENT B1, `(.L_x_3) ;  /* 0x0000007000017945 */ /* 0x000fe20003800200 */
[----:B------:R-:W-:Y:S01]  /*0300*/  MOV R0, 0x360 ;  /* 0x0000036000007802 */ /* 0x000fe20000000f00 */
[----:B--2--5:R-:W-:-:S04]  /*0310*/  FADD R42, R7, -R42 ;  /* 0x8000002a072a7221 */ /* 0x024fc80000000000 */
[----:B------:R-:W1:Y:S01]  /*0320*/  F2F.F64.F32 R16, R42 ;  /* 0x0000002a00107310 */ /* 0x000e620000201800 */
[----:B---3--:R-:W-:Y:S01]  /*0330*/  FADD R43, R8, -R43 ;  /* 0x8000002b082b7221 */ /* 0x008fe20000000000 */
[----:B01----:R-:W-:-:S11]  /*0340*/  DADD R32, -RZ, |R16| ;  /* 0x00000000ff207229 */ /* 0x003fd60000000510 */
[----:B------:R-:W-:Y:S05]  /*0350*/  CALL.REL.NOINC `($add$__internal_accurate_pow) ;  /* 0x0000001800d47944 */ /* 0x000fea0003c00000 */
[----:B------:R-:W-:Y:S05]  /*0360*/  BSYNC.RECONVERGENT B1 ;  /* 0x0000000000017941 */ /* 0x000fea0003800200 */
.L_x_3:
[----:B------:R-:W-:Y:S01]  /*0370*/  DADD R20, R16, 2 ;  /* 0x4000000010147429 */ /* 0x000fe20000000000 */
[----:B------:R-:W0:Y:S01]  /*0380*/  F2F.F64.F32 R18, R43 ;  /* 0x0000002b00127310 */ /* 0x000e220000201800 */
[----:B------:R-:W-:Y:S01]  /*0390*/  FSETP.NEU.AND P0, PT, R42, RZ, PT ;  /* 0x000000ff2a00720b */ /* 0x000fe20003f0d000 */
[----:B------:R-:W-:Y:S07]  /*03a0*/  BSSY.RECONVERGENT B1, `(.L_x_4) ;  /* 0x000000d000017945 */ /* 0x000fee0003800200 */
[----:B------:R-:W-:-:S02]  /*03b0*/  LOP3.LUT R20, R21, 0x7ff00000, RZ, 0xc0, !PT ;  /* 0x7ff0000015147812 */ /* 0x000fc400078ec0ff */
[----:B------:R-:W-:Y:S02]  /*03c0*/  FSEL R21, R25, RZ, P0 ;  /* 0x000000ff19157208 */ /* 0x000fe40000000000 */
[----:B------:R-:W-:Y:S01]  /*03d0*/  ISETP.NE.AND P2, PT, R20, 0x7ff00000, PT ;  /* 0x7ff000001400780c */ /* 0x000fe20003f45270 */
[----:B0-----:R-:W-:Y:S01]  /*03e0*/  DADD R32, -RZ, |R18| ;  /* 0x00000000ff207229 */ /* 0x001fe20000000512 */
[----:B------:R-:W-:-:S11]  /*03f0*/  FSEL R20, R24, RZ, P0 ;  /* 0x000000ff18147208 */ /* 0x000fd60000000000 */
[----:B------:R-:W-:Y:S05]  /*0400*/  @P2 BRA `(.L_x_5) ;  /* 0x0000000000182947 */ /* 0x000fea0003800000 */
[----:B------:R-:W-:-:S13]  /*0410*/  FSETP.NAN.AND P0, PT, R42, R42, PT ;  /* 0x0000002a2a00720b */ /* 0x000fda0003f08000 */
[----:B------:R-:W-:Y:S01]  /*0420*/  @P0 DADD R20, R16, 2 ;  /* 0x4000000010140429 */ /* 0x000fe20000000000 */
[----:B------:R-:W-:Y:S10]  /*0430*/  @P0 BRA `(.L_x_5) ;  /* 0x00000000000c0947 */ /* 0x000ff40003800000 */
[----:B------:R-:W-:-:S14]  /*0440*/  DSETP.NEU.AND P0, PT, |R16|, +INF , PT ;  /* 0x7ff000001000742a */ /* 0x000fdc0003f0d200 */
[----:B------:R-:W-:Y:S01]  /*0450*/  @!P0 IMAD.MOV.U32 R20, RZ, RZ, 0x0 ;  /* 0x00000000ff148424 */ /* 0x000fe200078e00ff */
[----:B------:R-:W-:-:S07]  /*0460*/  @!P0 MOV R21, 0x7ff00000 ;  /* 0x7ff0000000158802 */ /* 0x000fce0000000f00 */
.L_x_5:
[----:B------:R-:W-:Y:S05]  /*0470*/  BSYNC.RECONVERGENT B1 ;  /* 0x0000000000017941 */ /* 0x000fea0003800200 */
.L_x_4:
[----:B------:R-:W-:Y:S01]  /*0480*/  BSSY.RECONVERGENT B1, `(.L_x_6) ;  /* 0x0000003000017945 */ /* 0x000fe20003800200 */
[----:B------:R-:W-:-:S07]  /*0490*/  MOV R0, 0x4b0 ;  /* 0x000004b000007802 */ /* 0x000fce0000000f00 */
[----:B------:R-:W-:Y:S05]  /*04a0*/  CALL.REL.NOINC `($add$__internal_accurate_pow) ;  /* 0x0000001800807944 */ /* 0x000fea0003c00000 */
[----:B------:R-:W-:Y:S05]  /*04b0*/  BSYNC.RECONVERGENT B1 ;  /* 0x0000000000017941 */ /* 0x000fea0003800200 */
.L_x_6:
[----:B------:R-:W-:Y:S01]  /*04c0*/  DADD R16, R18, 2 ;  /* 0x4000000012107429 */ /* 0x000fe20000000000 */
[C---:B------:R-:W-:Y:S01]  /*04d0*/  FSETP.NEU.AND P2, PT, R43.reuse, RZ, PT ;  /* 0x000000ff2b00720b */ /* 0x040fe20003f4d000 */
[----:B------:R-:W-:Y:S01]  /*04e0*/  BSSY.RECONVERGENT B1, `(.L_x_7) ;  /* 0x0000010000017945 */ /* 0x000fe20003800200 */
[----:B------:R-:W-:Y:S02]  /*04f0*/  FSETP.NEU.AND P4, PT, R42, 1, PT ;  /* 0x3f8000002a00780b */ /* 0x000fe40003f8d000 */
[----:B------:R-:W-:Y:S02]  /*0500*/  FSETP.NEU.AND P0, PT, R43, 1, PT ;  /* 0x3f8000002b00780b */ /* 0x000fe40003f0d000 */
[----:B------:R-:W-:Y:S02]  /*0510*/  FSEL R24, R24, RZ, P2 ;  /* 0x000000ff18187208 */ /* 0x000fe40001000000 */
[----:B------:R-:W-:Y:S02]  /*0520*/  FSEL R25, R25, RZ, P2 ;  /* 0x000000ff19197208 */ /* 0x000fe40001000000 */
[----:B------:R-:W-:-:S02]  /*0530*/  LOP3.LUT R16, R17, 0x7ff00000, RZ, 0xc0, !PT ;  /* 0x7ff0000011107812 */ /* 0x000fc400078ec0ff */
[----:B------:R-:W-:Y:S02]  /*0540*/  FSEL R22, R20, RZ, P4 ;  /* 0x000000ff14167208 */ /* 0x000fe40002000000 */
[----:B------:R-:W-:Y:S02]  /*0550*/  ISETP.NE.AND P3, PT, R16, 0x7ff00000, PT ;  /* 0x7ff000001000780c */ /* 0x000fe40003f65270 */
[----:B------:R-:W-:-:S11]  /*0560*/  FSEL R23, R21, 1.875, P4 ;  /* 0x3ff0000015177808 */ /* 0x000fd60002000000 */
[----:B------:R-:W-:Y:S05]  /*0570*/  @P3 BRA `(.L_x_8) ;  /* 0x0000000000183947 */ /* 0x000fea0003800000 */
[----:B------:R-:W-:-:S13]  /*0580*/  FSETP.NAN.AND P2, PT, R43, R43, PT ;  /* 0x0000002b2b00720b */ /* 0x000fda0003f48000 */
[----:B------:R-:W-:Y:S01]  /*0590*/  @P2 DADD R24, R18, 2 ;  /* 0x4000000012182429 */ /* 0x000fe20000000000 */
[----:B------:R-:W-:Y:S10]  /*05a0*/  @P2 BRA `(.L_x_8) ;  /* 0x00000000000c2947 */ /* 0x000ff40003800000 */
[----:B------:R-:W-:-:S14]  /*05b0*/  DSETP.NEU.AND P2, PT, |R18|, +INF , PT ;  /* 0x7ff000001200742a */ /* 0x000fdc0003f4d200 */
[----:B------:R-:W-:Y:S02]  /*05c0*/  @!P2 IMAD.MOV.U32 R24, RZ, RZ, 0x0 ;  /* 0x00000000ff18a424 */ /* 0x000fe400078e00ff */
[----:B------:R-:W-:-:S07]  /*05d0*/  @!P2 IMAD.MOV.U32 R25, RZ, RZ, 0x7ff00000 ;  /* 0x7ff00000ff19a424 */ /* 0x000fce00078e00ff */
.L_x_8:
[----:B------:R-:W-:Y:S05]  /*05e0*/  BSYNC.RECONVERGENT B1 ;  /* 0x0000000000017941 */ /* 0x000fea0003800200 */
.L_x_7:
[----:B------:R-:W-:Y:S01]  /*05f0*/  FSEL R16, R24, RZ, P0 ;  /* 0x000000ff18107208 */ /* 0x000fe20000000000 */
[----:B------:R-:W-:Y:S01]  /*0600*/  BSSY.RECONVERGENT B1, `(.L_x_9) ;  /* 0x0000015000017945 */ /* 0x000fe20003800200 */
[----:B------:R-:W-:-:S06]  /*0610*/  FSEL R17, R25, 1.875, P0 ;  /* 0x3ff0000019117808 */ /* 0x000fcc0000000000 */
[----:B------:R-:W-:Y:S01]  /*0620*/  DADD R22, R22, R16 ;  /* 0x0000000016167229 */ /* 0x000fe20000000010 */
[----:B------:R-:W-:Y:S02]  /*0630*/  IMAD.MOV.U32 R16, RZ, RZ, 0x0 ;  /* 0x00000000ff107424 */ /* 0x000fe400078e00ff */
[----:B------:R-:W-:-:S03]  /*0640*/  IMAD.MOV.U32 R17, RZ, RZ, 0x3fd80000 ;  /* 0x3fd80000ff117424 */ /* 0x000fc600078e00ff */
[----:B------:R-:W0:Y:S04]  /*0650*/  MUFU.RSQ64H R29, R23 ;  /* 0x00000017001d7308 */ /* 0x000e280000001c00 */
[----:B------:R-:W-:-:S05]  /*0660*/  VIADD R28, R23, 0xfcb00000 ;  /* 0xfcb00000171c7836 */ /* 0x000fca0000000000 */
[----:B------:R-:W-:Y:S01]  /*0670*/  ISETP.GE.U32.AND P0, PT, R28, 0x7ca00000, PT ;  /* 0x7ca000001c00780c */ /* 0x000fe20003f06070 */
[----:B0-----:R-:W-:-:S08]  /*0680*/  DMUL R18, R28, R28 ;  /* 0x0000001c1c127228 */ /* 0x001fd00000000000 */
[----:B------:R-:W-:-:S08]  /*0690*/  DFMA R18, R22, -R18, 1 ;  /* 0x3ff000001612742b */ /* 0x000fd00000000812 */
[----:B------:R-:W-:Y:S02]  /*06a0*/  DFMA R16, R18, R16, 0.5 ;  /* 0x3fe000001210742b */ /* 0x000fe40000000010 */
[----:B------:R-:W-:-:S08]  /*06b0*/  DMUL R18, R28, R18 ;  /* 0x000000121c127228 */ /* 0x000fd00000000000 */
[----:B------:R-:W-:-:S08]  /*06c0*/  DFMA R16, R16, R18, R28 ;  /* 0x000000121010722b */ /* 0x000fd0000000001c */
[----:B------:R-:W-:Y:S02]  /*06d0*/  DMUL R20, R22, R16 ;  /* 0x0000001016147228 */ /* 0x000fe40000000000 */
[----:B------:R-:W-:Y:S01]  /*06e0*/  VIADD R25, R17, 0xfff00000 ;  /* 0xfff0000011197836 */ /* 0x000fe20000000000 */
[----:B------:R-:W-:-:S05]  /*06f0*/  MOV R24, R16 ;  /* 0x0000001000187202 */ /* 0x000fca0000000f00 */
[----:B------:R-:W-:-:S08]  /*0700*/  DFMA R18, R20, -R20, R22 ;  /* 0x800000141412722b */ /* 0x000fd00000000016 */
[----:B------:R-:W-:Y:S01]  /*0710*/  DFMA R26, R18, R24, R20 ;  /* 0x00000018121a722b */ /* 0x000fe20000000014 */
[----:B------:R-:W-:Y:S10]  /*0720*/  @!P0 BRA `(.L_x_10) ;  /* 0x0000000000088947 */ /* 0x000ff40003800000 */
[----:B------:R-:W-:-:S07]  /*0730*/  MOV R0, 0x750 ;  /* 0x0000075000007802 */ /* 0x000fce0000000f00 */
[----:B------:R-:W-:Y:S05]  /*0740*/  CALL.REL.NOINC `($__internal_1_$__cuda_sm20_dsqrt_rn_f64_mediumpath_v1) ;  /* 0x0000000c008c7944 */ /* 0x000fea0003c00000 */
.L_x_10:
[----:B------:R-:W-:Y:S05]  /*0750*/  BSYNC.RECONVERGENT B1 ;  /* 0x0000000000017941 */ /* 0x000fea0003800200 */
.L_x_9:
[----:B------:R-:W0:Y:S01]  /*0760*/  F2F.F32.F64 R16, R26 ;  /* 0x0000001a00107310 */ /* 0x000e220000301000 */
[----:B------:R-:W-:Y:S01]  /*0770*/  ISETP.NE.AND P0, PT, R41, 0x1, PT ;  /* 0x000000012900780c */ /* 0x000fe20003f05270 */
[----:B------:R-:W-:Y:S01]  /*0780*/  BSSY.RECONVERGENT B1, `(.L_x_11) ;  /* 0x0000047000017945 */ /* 0x000fe20003800200 */
[----:B0-----:R-:W-:-:S11]  /*0790*/  FMNMX.NAN R16, R16, 14, !PT ;  /* 0x4160000010107809 */ /* 0x001fd60007820000 */
[----:B------:R-:W-:Y:S05]  /*07a0*/  @P0 BRA `(.L_x_12) ;  /* 0x0000000000600947 */ /* 0x000fea0003800000 */
[C---:B------:R-:W-:Y:S01]  /*07b0*/  VIADD R0, R16.reuse, 0xc0d55555 ;  /* 0xc0d5555510007836 */ /* 0x040fe20000000000 */
[----:B------:R-:W-:Y:S01]  /*07c0*/  ISETP.GT.U32.AND P0, PT, R16, 0x7f7fffff, PT ;  /* 0x7f7fffff1000780c */ /* 0x000fe20003f04070 */
[----:B------:R-:W-:-:S03]  /*07d0*/  IMAD.MOV.U32 R19, RZ, RZ, 0x3e055027 ;  /* 0x3e055027ff137424 */ /* 0x000fc600078e00ff */
[----:B------:R-:W-:-:S05]  /*07e0*/  LOP3.LUT R17, R0, 0xff800000, RZ, 0xc0, !PT ;  /* 0xff80000000117812 */ /* 0x000fca00078ec0ff */
[----:B------:R-:W-:-:S04]  /*07f0*/  IMAD.IADD R0, R16, 0x1, -R17 ;  /* 0x0000000110007824 */ /* 0x000fc800078e0a11 */
[----:B------:R-:W-:Y:S01]  /*0800*/  FADD R18, R0, -1 ;  /* 0xbf80000000127421 */ /* 0x000fe20000000000 */
[----:B------:R-:W-:Y:S01]  /*0810*/  I2FP.F32.S32 R0, R17 ;  /* 0x0000001100007245 */ /* 0x000fe20000201400 */
[----:B------:R-:W-:Y:S02]  /*0820*/  IMAD.MOV.U32 R17, RZ, RZ, 0x7f800000 ;  /* 0x7f800000ff117424 */ /* 0x000fe400078e00ff */
[----:B------:R-:W-:Y:S02]  /*0830*/  FFMA R19, R18, -R19, 0.14084610342979431152 ;  /* 0x3e1039f612137423 */ /* 0x000fe40000000813 */
[----:B------:R-:W-:Y:S02]  /*0840*/  FFMA R0, R0, 1.1920928955078125e-07, RZ ;  /* 0x3400000000007823 */ /* 0x000fe400000000ff */
[----:B------:R-:W-:-:S04]  /*0850*/  FFMA R19, R18, R19, -0.12148627638816833496 ;  /* 0xbdf8cdcc12137423 */ /* 0x000fc80000000013 */
[----:B------:R-:W-:-:S04]  /*0860*/  FFMA R19, R18, R19, 0.13980610668659210205 ;  /* 0x3e0f295512137423 */ /* 0x000fc80000000013 */
[----:B------:R-:W-:-:S04]  /*0870*/  FFMA R19, R18, R19, -0.16684235632419586182 ;  /* 0xbe2ad8b912137423 */ /* 0x000fc80000000013 */
[----:B------:R-:W-:-:S04]  /*0880*/  FFMA R19, R18, R19, 0.20012299716472625732 ;  /* 0x3e4ced0b12137423 */ /* 0x000fc80000000013 */
[----:B------:R-:W-:-:S04]  /*0890*/  FFMA R19, R18, R19, -0.24999669194221496582 ;  /* 0xbe7fff2212137423 */ /* 0x000fc80000000013 */
[----:B------:R-:W-:-:S04]  /*08a0*/  FFMA R19, R18, R19, 0.33333182334899902344 ;  /* 0x3eaaaa7812137423 */ /* 0x000fc80000000013 */
[----:B------:R-:W-:-:S04]  /*08b0*/  FFMA R19, R18, R19, -0.5 ;  /* 0xbf00000012137423 */ /* 0x000fc80000000013 */
[----:B------:R-:W-:-:S04]  /*08c0*/  FMUL R19, R18, R19 ;  /* 0x0000001312137220 */ /* 0x000fc80000400000 */
[----:B------:R-:W-:-:S04]  /*08d0*/  FFMA R19, R18, R19, R18 ;  /* 0x0000001312137223 */ /* 0x000fc80000000012 */
[----:B------:R-:W-:Y:S01]  /*08e0*/  FFMA R0, R0, 0.69314718246459960938, R19 ;  /* 0x3f31721800007823 */ /* 0x000fe20000000013 */
[----:B------:R-:W-:-:S04]  /*08f0*/  @P0 FFMA R0, R16, R17, +INF ;  /* 0x7f80000010000423 */ /* 0x000fc80000000011 */
[----:B------:R-:W-:-:S04]  /*0900*/  FMUL R17, R0, 0.43429449200630187988 ;  /* 0x3ede5bd900117820 */ /* 0x000fc80000400000 */
[----:B------:R-:W-:Y:S01]  /*0910*/  FFMA R17, R0, 0.43429449200630187988, R17 ;  /* 0x3ede5bd900117823 */ /* 0x000fe20000000011 */
[----:B------:R-:W-:Y:S06]  /*0920*/  BRA `(.L_x_13) ;  /* 0x0000000000b07947 */ /* 0x000fec0003800000 */
.L_x_12:
[----:B------:R-:W0:Y:S01]  /*0930*/  F2F.F64.F32 R18, R16 ;  /* 0x0000001000127310 */ /* 0x000e220000201800 */
[----:B------:R-:W-:Y:S01]  /*0940*/  BSSY.RECONVERGENT B2, `(.L_x_14) ;  /* 0x0000004000027945 */ /* 0x000fe20003800200 */
[----:B------:R-:W-:Y:S01]  /*0950*/  MOV R0, 0x980 ;  /* 0x0000098000007802 */ /* 0x000fe20000000f00 */
[----:B0-----:R-:W-:-:S11]  /*0960*/  DADD R32, -RZ, |R18| ;  /* 0x00000000ff207229 */ /* 0x001fd60000000512 */
[----:B------:R-:W-:Y:S05]  /*0970*/  CALL.REL.NOINC `($add$__internal_accurate_pow) ;  /* 0x00000014004c7944 */ /* 0x000fea0003c00000 */
[----:B------:R-:W-:Y:S05]  /*0980*/  BSYNC.RECONVERGENT B2 ;  /* 0x0000000000027941 */ /* 0x000fea0003800200 */
.L_x_14:
[----:B------:R-:W-:Y:S01]  /*0990*/  DADD R20, R18, 2 ;  /* 0x4000000012147429 */ /* 0x000fe20000000000 */
[----:B------:R-:W-:Y:S09]  /*09a0*/  BSSY.RECONVERGENT B2, `(.L_x_15) ;  /* 0x000000c000027945 */ /* 0x000ff20003800200 */
[----:B------:R-:W-:Y:S01]  /*09b0*/  LOP3.LUT R20, R21, 0x7ff00000, RZ, 0xc0, !PT ;  /* 0x7ff0000015147812 */ /* 0x000fe200078ec0ff */
[----:B------:R-:W-:-:S03]  /*09c0*/  IMAD.MOV.U32 R21, RZ, RZ, R25 ;  /* 0x000000ffff157224 */ /* 0x000fc600078e0019 */
[----:B------:R-:W-:Y:S01]  /*09d0*/  ISETP.NE.AND P0, PT, R20, 0x7ff00000, PT ;  /* 0x7ff000001400780c */ /* 0x000fe20003f05270 */
[----:B------:R-:W-:-:S12]  /*09e0*/  IMAD.MOV.U32 R20, RZ, RZ, R24 ;  /* 0x000000ffff147224 */ /* 0x000fd800078e0018 */
[----:B------:R-:W-:Y:S05]  /*09f0*/  @P0 BRA `(.L_x_16) ;  /* 0x0000000000180947 */ /* 0x000fea0003800000 */
[----:B------:R-:W-:-:S13]  /*0a00*/  FSETP.NAN.AND P0, PT, R16, R16, PT ;  /* 0x000000101000720b */ /* 0x000fda0003f08000 */
[----:B------:R-:W-:Y:S01]  /*0a10*/  @P0 DADD R20, R18, 2 ;  /* 0x4000000012140429 */ /* 0x000fe20000000000 */
[----:B------:R-:W-:Y:S10]  /*0a20*/  @P0 BRA `(.L_x_16) ;  /* 0x00000000000c0947 */ /* 0x000ff40003800000 */
[----:B------:R-:W-:-:S14]  /*0a30*/  DSETP.NEU.AND P0, PT, |R18|, +INF , PT ;  /* 0x7ff000001200742a */ /* 0x000fdc0003f0d200 */
[----:B------:R-:W-:Y:S01]  /*0a40*/  @!P0 MOV R20, 0x0 ;  /* 0x0000000000148802 */ /* 0x000fe20000000f00 */
[----:B------:R-:W-:-:S07]  /*0a50*/  @!P0 IMAD.MOV.U32 R21, RZ, RZ, 0x7ff00000 ;  /* 0x7ff00000ff158424 */ /* 0x000fce00078e00ff */
.L_x_16:
[----:B------:R-:W-:Y:S05]  /*0a60*/  BSYNC.RECONVERGENT B2 ;  /* 0x0000000000027941 */ /* 0x000fea0003800200 */
.L_x_15:
[----:B------:R-:W0:Y:S01]  /*0a70*/  MUFU.RCP64H R19, R21 ;  /* 0x0000001500137308 */ /* 0x000e220000001800 */
[----:B------:R-:W-:Y:S01]  /*0a80*/  IMAD.MOV.U32 R18, RZ, RZ, 0x1 ;  /* 0x00000001ff127424 */ /* 0x000fe200078e00ff */
[----:B------:R-:W-:Y:S01]  /*0a90*/  BSSY.RECONVERGENT B2, `(.L_x_17) ;  /* 0x0000013000027945 */ /* 0x000fe20003800200 */
[----:B------:R-:W-:-:S04]  /*0aa0*/  FSETP.NEU.AND P2, PT, R16, 1, PT ;  /* 0x3f8000001000780b */ /* 0x000fc80003f4d000 */
[----:B0-----:R-:W-:-:S08]  /*0ab0*/  DFMA R22, R18, -R20, 1 ;  /* 0x3ff000001216742b */ /* 0x001fd00000000814 */
[----:B------:R-:W-:-:S08]  /*0ac0*/  DFMA R22, R22, R22, R22 ;  /* 0x000000161616722b */ /* 0x000fd00000000016 */
[----:B------:R-:W-:-:S08]  /*0ad0*/  DFMA R22, R18, R22, R18 ;  /* 0x000000161216722b */ /* 0x000fd00000000012 */
[----:B------:R-:W-:-:S08]  /*0ae0*/  DFMA R18, R22, -R20, 1 ;  /* 0x3ff000001612742b */ /* 0x000fd00000000814 */
[----:B------:R-:W-:-:S08]  /*0af0*/  DFMA R18, R22, R18, R22 ;  /* 0x000000121612722b */ /* 0x000fd00000000016 */
[----:B------:R-:W-:-:S08]  /*0b00*/  DMUL R22, R18, -50 ;  /* 0xc049000012167828 */ /* 0x000fd00000000000 */
[----:B------:R-:W-:-:S08]  /*0b10*/  DFMA R24, R22, -R20, -50 ;  /* 0xc04900001618742b */ /* 0x000fd00000000814 */
[----:B------:R-:W-:-:S10]  /*0b20*/  DFMA R18, R18, R24, R22 ;  /* 0x000000181212722b */ /* 0x000fd40000000016 */
[----:B------:R-:W-:-:S05]  /*0b30*/  FFMA R0, RZ, R21, R19 ;  /* 0x00000015ff007223 */ /* 0x000fca0000000013 */
[----:B------:R-:W-:-:S13]  /*0b40*/  FSETP.GT.AND P0, PT, |R0|, 1.469367938527859385e-39, PT ;  /* 0x001000000000780b */ /* 0x000fda0003f04200 */
[----:B------:R-:W-:Y:S05]  /*0b50*/  @P0 BRA `(.L_x_18) ;  /* 0x0000000000180947 */ /* 0x000fea0003800000 */
[----:B------:R-:W-:Y:S01]  /*0b60*/  IMAD.MOV.U32 R18, RZ, RZ, R20 ;  /* 0x000000ffff127224 */ /* 0x000fe200078e0014 */
[----:B------:R-:W-:Y:S01]  /*0b70*/  MOV R0, 0xba0 ;  /* 0x00000ba000007802 */ /* 0x000fe20000000f00 */
[----:B------:R-:W-:-:S07]  /*0b80*/  IMAD.MOV.U32 R19, RZ, RZ, R21 ;  /* 0x000000ffff137224 */ /* 0x000fce00078e0015 */
[----:B------:R-:W-:Y:S05]  /*0b90*/  CALL.REL.NOINC `($__internal_0_$__cuda_sm20_div_rn_f64_full) ;  /* 0x00000004003c7944 */ /* 0x000fea0003c00000 */
[----:B------:R-:W-:Y:S02]  /*0ba0*/  IMAD.MOV.U32 R18, RZ, RZ, R24 ;  /* 0x000000ffff127224 */ /* 0x000fe400078e0018 */
[----:B------:R-:W-:-:S07]  /*0bb0*/  IMAD.MOV.U32 R19, RZ, RZ, R25 ;  /* 0x000000ffff137224 */ /* 0x000fce00078e0019 */
.L_x_18:
[----:B------:R-:W-:Y:S05]  /*0bc0*/  BSYNC.RECONVERGENT B2 ;  /* 0x0000000000027941 */ /* 0x000fea0003800200 */
.L_x_17:
[----:B------:R-:W0:Y:S02]  /*0bd0*/  F2F.F32.F64 R17, R18 ;  /* 0x0000001200117310 */ /* 0x000e240000301000 */
[----:B0-----:R-:W-:-:S07]  /*0be0*/  FSEL R17, R17, -50, P2 ;  /* 0xc248000011117808 */ /* 0x001fce0001000000 */
.L_x_13:
[----:B------:R-:W-:Y:S05]  /*0bf0*/  BSYNC.RECONVERGENT B1 ;  /* 0x0000000000017941 */ /* 0x000fea0003800200 */
.L_x_11:
[----:B------:R-:W0:Y:S01]  /*0c00*/  MUFU.RCP R19, R16 ;  /* 0x0000001000137308 */ /* 0x000e220000001000 */
[----:B------:R-:W-:Y:S01]  /*0c10*/  FMUL R0, R42, R17 ;  /* 0x000000112a007220 */ /* 0x000fe20000400000 */
[----:B------:R-:W-:Y:S06]  /*0c20*/  BSSY.RECONVERGENT B1, `(.L_x_19) ;  /* 0x000000b000017945 */ /* 0x000fec0003800200 */
[----:B------:R-:W1:Y:S01]  /*0c30*/  FCHK P0, R0, R16 ;  /* 0x0000001000007302 */ /* 0x000e620000000000 */
[----:B0-----:R-:W-:-:S04]  /*0c40*/  FFMA R18, -R16, R19, 1 ;  /* 0x3f80000010127423 */ /* 0x001fc80000000113 */
[----:B------:R-:W-:-:S04]  /*0c50*/  FFMA R19, R19, R18, R19 ;  /* 0x0000001213137223 */ /* 0x000fc80000000013 */
[----:B------:R-:W-:-:S04]  /*0c60*/  FFMA R18, R0, R19, RZ ;  /* 0x0000001300127223 */ /* 0x000fc800000000ff */
[----:B------:R-:W-:-:S04]  /*0c70*/  FFMA R20, -R16, R18, R0 ;  /* 0x0000001210147223 */ /* 0x000fc80000000100 */
[----:B------:R-:W-:Y:S01]  /*0c80*/  FFMA R19, R19, R20, R18 ;  /* 0x0000001413137223 */ /* 0x000fe20000000012 */
[----:B-1----:R-:W-:Y:S06]  /*0c90*/  @!P0 BRA `(.L_x_20) ;  /* 0x00000000000c8947 */ /* 0x002fec0003800000 */
[----:B------:R-:W-:-:S07]  /*0ca0*/  MOV R18, 0xcc0 ;  /* 0x00000cc000127802 */ /* 0x000fce0000000f00 */
[----:B------:R-:W-:Y:S05]  /*0cb0*/  CALL.REL.NOINC `($__internal_2_$__cuda_sm3x_div_rn_noftz_f32_slowpath) ;  /* 0x0000000800dc7944 */ /* 0x000fea0003c00000 */
[----:B------:R-:W-:-:S07]  /*0cc0*/  MOV R19, R0 ;  /* 0x0000000000137202 */ /* 0x000fce0000000f00 */
.L_x_20:
[----:B------:R-:W-:Y:S05]  /*0cd0*/  BSYNC.RECONVERGENT B1 ;  /* 0x0000000000017941 */ /* 0x000fea0003800200 */
.L_x_19:
        /* <DEDUP_REMOVED lines=10> */
[----:B------:R-:W-:Y:S01]  /*0d80*/  IMAD.MOV.U32 R0, RZ, RZ, R43 ;  /* 0x000000ffff007224 */ /* 0x000fe200078e002b */
[----:B------:R-:W-:-:S07]  /*0d90*/  MOV R18, 0xdb0 ;  /* 0x00000db000127802 */ /* 0x000fce0000000f00 */
[----:B------:R-:W-:Y:S05]  /*0da0*/  CALL.REL.NOINC `($__internal_2_$__cuda_sm3x_div_rn_noftz_f32_slowpath) ;  /* 0x0000000800a07944 */ /* 0x000fea0003c00000 */
[----:B------:R-:W-:-:S07]  /*0db0*/  IMAD.MOV.U32 R17, RZ, RZ, R0 ;  /* 0x000000ffff117224 */ /* 0x000fce00078e0000 */
.L_x_22:
[----:B------:R-:W-:Y:S05]  /*0dc0*/  BSYNC.RECONVERGENT B1 ;  /* 0x0000000000017941 */ /* 0x000fea0003800200 */
.L_x_21:
[----:B------:R-:W-:Y:S01]  /*0dd0*/  FFMA R4, R19, -0.10000000149011611938, R4 ;  /* 0xbdcccccd13047823 */ /* 0x000fe20000000004 */
[----:B------:R-:W-:-:S07]  /*0de0*/  FFMA R6, R17, -0.10000000149011611938, R6 ;  /* 0xbdcccccd11067823 */ /* 0x000fce0000000006 */
.L_x_2:
[----:B------:R-:W-:Y:S05]  /*0df0*/  BSYNC.RECONVERGENT B0 ;  /* 0x0000000000007941 */ /* 0x000fea0003800200 */
.L_x_1:
[----:B------:R-:W-:Y:S01]  /*0e00*/  IADD3 R38, P0, PT, R38, 0x4, RZ ;  /* 0x0000000426267810 */ /* 0x000fe20007f1e0ff */
[----:B------:R-:W-:Y:S01]  /*0e10*/  VIADD R9, R9, 0x1 ;  /* 0x0000000109097836 */ /* 0x000fe20000000000 */
[----:B------:R-:W-:Y:S01]  /*0e20*/  IADD3 R10, P2, PT, R10, 0x4, RZ ;  /* 0x000000040a0a7810 */ /* 0x000fe20007f5e0ff */
[----:B------:R-:W-:Y:S02]  /*0e30*/  VIADD R3, R3, 0x1 ;  /* 0x0000000103037836 */ /* 0x000fe40000000000 */
[----:B------:R-:W-:Y:S02]  /*0e40*/  IMAD.X R39, RZ, RZ, R39, P0 ;  /* 0x000000ffff277224 */ /* 0x000fe400000e0627 */
[----:B------:R-:W-:Y:S01]  /*0e50*/  IMAD.X R11, RZ, RZ, R11, P2 ;  /* 0x000000ffff0b7224 */ /* 0x000fe200010e060b */
[----:B------:R-:W-:Y:S07]  /*0e60*/  @P1 BRA `(.L_x_23) ;  /* 0xfffffff000f81947 */ /* 0x000fee000383ffff */
.L_x_0:
[----:B-----5:R-:W0:Y:S01]  /*0e70*/  LDC.64 R8, c[0x0][0x3a0] ;  /* 0x0000e800ff087b82 */ /* 0x020e220000000a00 */
[----:B------:R-:W-:Y:S05]  /*0e80*/  WARPSYNC.ALL ;  /* 0x0000000000007948 */ /* 0x000fea0003800000 */
[----:B------:R-:W2:Y:S01]  /*0e90*/  LDCU.64 UR10, c[0x0][0x380] ;  /* 0x00007000ff0a77ac */ /* 0x000ea20008000a00 */
[----:B0-----:R-:W-:Y:S01]  /*0ea0*/  IMAD.WIDE R10, R2, 0x4, R8 ;  /* 0x00000004020a7825 */ /* 0x001fe200078e0208 */
[----:B------:R-:W-:Y:S08]  /*0eb0*/  BAR.SYNC.DEFER_BLOCKING 0x0 ;  /* 0x0000000000007b1d */ /* 0x000ff00000010000 */
[----:B------:R-:W0:Y:S01]  /*0ec0*/  LDC.64 R8, c[0x0][0x3a8] ;  /* 0x0000ea00ff087b82 */ /* 0x000e220000000a00 */
[----:B-1----:R-:W3:Y:S02]  /*0ed0*/  LDG.E R3, desc[UR8][R10.64] ;  /* 0x000000080a037981 */ /* 0x002ee4000c1e1900 */
[----:B---3--:R-:W-:-:S05]  /*0ee0*/  FADD R0, R3, R4 ;  /* 0x0000000403007221 */ /* 0x008fca0000000000 */
[----:B------:R-:W-:-:S13]  /*0ef0*/  FSETP.GEU.AND P0, PT, |R0|, 100, PT ;  /* 0x42c800000000780b */ /* 0x000fda0003f0e200 */
[----:B------:R1:W-:Y:S04]  /*0f00*/  @!P0 STG.E desc[UR8][R10.64], R4 ;  /* 0x000000040a008986 */ /* 0x0003e8000c101908 */
[----:B------:R-:W3:Y:S01]  /*0f10*/  LDG.E R0, desc[UR8][R14.64] ;  /* 0x000000080e007981 */ /* 0x000ee2000c1e1900 */
[----:B------:R-:W-:Y:S01]  /*0f20*/  @!P0 MOV R3, R4 ;  /* 0x0000000400038202 */ /* 0x000fe20000000f00 */
[----:B0-----:R-:W-:-:S04]  /*0f30*/  IMAD.WIDE R8, R2, 0x4, R8 ;  /* 0x0000000402087825 */ /* 0x001fc800078e0208 */
[C---:B---3--:R-:W-:Y:S01]  /*0f40*/  FADD R7, R0.reuse, R3 ;  /* 0x0000000300077221 */ /* 0x048fe20000000000 */
[----:B------:R-:W-:-:S04]  /*0f50*/  FSETP.GT.AND P0, PT, R0, -R3, PT ;  /* 0x800000030000720b */ /* 0x000fc80003f04000 */
[----:B------:R-:W-:-:S13]  /*0f60*/  FSETP.GEU.OR P0, PT, R7, 1057.5, !P0 ;  /* 0x448430000700780b */ /* 0x000fda000470e400 */
[----:B------:R0:W-:Y:S04]  /*0f70*/  @!P0 STG.E desc[UR8][R14.64], R7 ;  /* 0x000000070e008986 */ /* 0x0001e8000c101908 */
[----:B------:R-:W3:Y:S02]  /*0f80*/  LDG.E R3, desc[UR8][R8.64] ;  /* 0x0000000808037981 */ /* 0x000ee4000c1e1900 */
[----:B---3--:R-:W-:-:S05]  /*0f90*/  FADD R0, R3, R6 ;  /* 0x0000000603007221 */ /* 0x008fca0000000000 */
[----:B------:R-:W-:-:S13]  /*0fa0*/  FSETP.GEU.AND P0, PT, |R0|, 100, PT ;  /* 0x42c800000000780b */ /* 0x000fda0003f0e200 */
[----:B------:R0:W-:Y:S04]  /*0fb0*/  @!P0 STG.E desc[UR8][R8.64], R6 ;  /* 0x0000000608008986 */ /* 0x0001e8000c101908 */
[----:B------:R-:W1:Y:S01]  /*0fc0*/  LDG.E R0, desc[UR8][R12.64] ;  /* 0x000000080c007981 */ /* 0x000e62000c1e1900 */
[----:B------:R-:W-:Y:S02]  /*0fd0*/  @!P0 IMAD.MOV.U32 R3, RZ, RZ, R6 ;  /* 0x000000ffff038224 */ /* 0x000fe400078e0006 */
[----:B------:R-:W-:-:S05]  /*0fe0*/  IMAD.IADD R2, R5, 0x1, R2 ;  /* 0x0000000105027824 */ /* 0x000fca00078e0202 */
[----:B--2---:R-:W-:Y:S01]  /*0ff0*/  ISETP.LT.AND P1, PT, R2, UR11, PT ;  /* 0x0000000b02007c0c */ /* 0x004fe2000bf21270 */
[C---:B-1----:R-:W-:Y:S01]  /*1000*/  FADD R11, R0.reuse, R3 ;  /* 0x00000003000b7221 */ /* 0x042fe20000000000 */
[----:B------:R-:W-:Y:S01]  /*1010*/  FSETP.GT.AND P0, PT, R0, -R3, PT ;  /* 0x800000030000720b */ /* 0x000fe20003f04000 */
[----:B------:R-:W-:-:S03]  /*1020*/  IMAD R3, R2, UR10, RZ ;  /* 0x0000000a02037c24 */ /* 0x000fc6000f8e02ff */
[----:B------:R-:W-:Y:S01]  /*1030*/  FSETP.GEU.OR P0, PT, R11, 675, !P0 ;  /* 0x4428c0000b00780b */ /* 0x000fe2000470e400 */
[----:B------:R-:W-:-:S12]  /*1040*/  VIADD R0, R3, UR10 ;  /* 0x0000000a03007c36 */ /* 0x000fd80008000000 */
[----:B------:R0:W-:Y:S01]  /*1050*/  @!P0 STG.E desc[UR8][R12.64], R11 ;  /* 0x0000000b0c008986 */ /* 0x0001e2000c101908 */
[----:B------:R-:W-:-:S13]  /*1060*/  ISETP.GT.AND P0, PT, R0, UR6, PT ;  /* 0x0000000600007c0c */ /* 0x000fda000bf04270 */
[----:B0-----:R-:W-:Y:S05]  /*1070*/  @!P0 BRA P1, `(.L_x_24) ;  /* 0xfffffff000208947 */ /* 0x001fea000083ffff */
[----:B------:R-:W-:Y:S05]  /*1080*/  EXIT ;  /* 0x000000000000794d */ /* 0x000fea0003800000 */
        .weak           $__internal_0_$__cuda_sm20_div_rn_f64_full
        .type           $__internal_0_$__cuda_sm20_div_rn_f64_full,@function
        .size           $__internal_0_$__cuda_sm20_div_rn_f64_full,($__internal_1_$__cuda_sm20_dsqrt_rn_f64_mediumpath_v1 - $__internal_0_$__cuda_sm20_div_rn_f64_full)
$__internal_0_$__cuda_sm20_div_rn_f64_full:
[C---:B------:R-:W-:Y:S01]  /*1090*/  FSETP.GEU.AND P0, PT, |R19|.reuse, 1.469367938527859385e-39, PT ;  /* 0x001000001300780b */ /* 0x040fe20003f0e200 */
[----:B------:R-:W-:Y:S01]  /*10a0*/  IMAD.MOV.U32 R22, RZ, RZ, 0x1 ;  /* 0x00000001ff167424 */ /* 0x000fe200078e00ff */
[C---:B------:R-:W-:Y:S01]  /*10b0*/  LOP3.LUT R28, R19.reuse, 0x800fffff, RZ, 0xc0, !PT ;  /* 0x800fffff131c7812 */ /* 0x040fe200078ec0ff */
[----:B------:R-:W-:Y:S01]  /*10c0*/  IMAD.MOV.U32 R17, RZ, RZ, 0x1ca00000 ;  /* 0x1ca00000ff117424 */ /* 0x000fe200078e00ff */
[----:B------:R-:W-:Y:S01]  /*10d0*/  LOP3.LUT R30, R19, 0x7ff00000, RZ, 0xc0, !PT ;  /* 0x7ff00000131e7812 */ /* 0x000fe200078ec0ff */
[----:B------:R-:W-:Y:S01]  /*10e0*/  IMAD.MOV.U32 R31, RZ, RZ, 0x40400000 ;  /* 0x40400000ff1f7424 */ /* 0x000fe200078e00ff */
[----:B------:R-:W-:Y:S01]  /*10f0*/  LOP3.LUT R29, R28, 0x3ff00000, RZ, 0xfc, !PT ;  /* 0x3ff000001c1d7812 */ /* 0x000fe200078efcff */
[----:B------:R-:W-:Y:S01]  /*1100*/  IMAD.MOV.U32 R28, RZ, RZ, R18 ;  /* 0x000000ffff1c7224 */ /* 0x000fe200078e0012 */
[----:B------:R-:W-:Y:S01]  /*1110*/  ISETP.LE.U32.AND P3, PT, R30, 0x40400000, PT ;  /* 0x404000001e00780c */ /* 0x000fe20003f63070 */
[----:B------:R-:W-:Y:S01]  /*1120*/  VIADD R32, R31, 0xffffffff ;  /* 0xffffffff1f207836 */ /* 0x000fe20000000000 */
[----:B------:R-:W-:Y:S02]  /*1130*/  BSSY.RECONVERGENT B3, `(.L_x_25) ;  /* 0x0000041000037945 */ /* 0x000fe40003800200 */
[----:B------:R-:W-:Y:S01]  /*1140*/  SEL R26, R17, 0x63400000, !P3 ;  /* 0x63400000111a7807 */ /* 0x000fe20005800000 */
[----:B------:R-:W-:-:S03]  /*1150*/  @!P0 DMUL R28, R18, 8.98846567431157953865e+307 ;  /* 0x7fe00000121c8828 */ /* 0x000fc60000000000 */
[----:B------:R-:W-:Y:S02]  /*1160*/  LOP3.LUT R27, R26, 0x80090000, RZ, 0xfc, !PT ;  /* 0x800900001a1b7812 */ /* 0x000fe400078efcff */
[----:B------:R-:W-:Y:S01]  /*1170*/  MOV R26, RZ ;  /* 0x000000ff001a7202 */ /* 0x000fe20000000f00 */
[----:B------:R-:W0:Y:S04]  /*1180*/  MUFU.RCP64H R23, R29 ;  /* 0x0000001d00177308 */ /* 0x000e280000001800 */
[----:B------:R-:W-:Y:S02]  /*1190*/  @!P0 LOP3.LUT R30, R29, 0x7ff00000, RZ, 0xc0, !PT ;  /* 0x7ff000001d1e8812 */ /* 0x000fe400078ec0ff */
[----:B------:R-:W-:-:S03]  /*11a0*/  ISETP.GT.U32.AND P0, PT, R32, 0x7feffffe, PT ;  /* 0x7feffffe2000780c */ /* 0x000fc60003f04070 */
[----:B------:R-:W-:-:S05]  /*11b0*/  VIADD R32, R30, 0xffffffff ;  /* 0xffffffff1e207836 */ /* 0x000fca0000000000 */
[----:B------:R-:W-:Y:S01]  /*11c0*/  ISETP.GT.U32.OR P0, PT, R32, 0x7feffffe, P0 ;  /* 0x7feffffe2000780c */ /* 0x000fe20000704470 */
[----:B0-----:R-:W-:-:S08]  /*11d0*/  DFMA R20, R22, -R28, 1 ;  /* 0x3ff000001614742b */ /* 0x001fd0000000081c */
[----:B------:R-:W-:-:S08]  /*11e0*/  DFMA R20, R20, R20, R20 ;  /* 0x000000141414722b */ /* 0x000fd00000000014 */
[----:B------:R-:W-:-:S08]  /*11f0*/  DFMA R20, R22, R20, R22 ;  /* 0x000000141614722b */ /* 0x000fd00000000016 */
[----:B------:R-:W-:-:S08]  /*1200*/  DFMA R24, R20, -R28, 1 ;  /* 0x3ff000001418742b */ /* 0x000fd0000000081c */
[----:B------:R-:W-:-:S08]  /*1210*/  DFMA R24, R20, R24, R20 ;  /* 0x000000181418722b */ /* 0x000fd00000000014 */
[----:B------:R-:W-:-:S08]  /*1220*/  DMUL R22, R24, R26 ;  /* 0x0000001a18167228 */ /* 0x000fd00000000000 */
[----:B------:R-:W-:-:S08]  /*1230*/  DFMA R20, R22, -R28, R26 ;  /* 0x8000001c1614722b */ /* 0x000fd0000000001a */
[----:B------:R-:W-:Y:S01]  /*1240*/  DFMA R20, R24, R20, R22 ;  /* 0x000000141814722b */ /* 0x000fe20000000016 */
[----:B------:R-:W-:Y:S10]  /*1250*/  @P0 BRA `(.L_x_26) ;  /* 0x0000000000740947 */ /* 0x000ff40003800000 */
[----:B------:R-:W-:Y:S01]  /*1260*/  LOP3.LUT R24, R19, 0x7ff00000, RZ, 0xc0, !PT ;  /* 0x7ff0000013187812 */ /* 0x000fe200078ec0ff */
[----:B------:R-:W-:-:S03]  /*1270*/  IMAD.MOV.U32 R22, RZ, RZ, 0x40400000 ;  /* 0x40400000ff167424 */ /* 0x000fc600078e00ff */
[----:B------:R-:W-:Y:S01]  /*1280*/  ISETP.LE.U32.AND P0, PT, R24, 0x40400000, PT ;  /* 0x404000001800780c */ /* 0x000fe20003f03070 */
[----:B------:R-:W-:-:S03]  /*1290*/  IMAD.MOV R23, RZ, RZ, -R24 ;  /* 0x000000ffff177224 */ /* 0x000fc600078e0a18 */
[----:B------:R-:W-:Y:S02]  /*12a0*/  SEL R17, R17, 0x63400000, !P0 ;  /* 0x6340000011117807 */ /* 0x000fe40004000000 */
[----:B------:R-:W-:-:S04]  /*12b0*/  VIADDMNMX R22, R23, R22, 0xb9600000, !PT ;  /* 0xb960000017167446 */ /* 0x000fc80007800116 */
[----:B------:R-:W-:-:S05]  /*12c0*/  VIMNMX R22, PT, PT, R22, 0x46a00000, PT ;  /* 0x46a0000016167848 */ /* 0x000fca0003fe0100 */
[----:B------:R-:W-:Y:S02]  /*12d0*/  IMAD.IADD R30, R22, 0x1, -R17 ;  /* 0x00000001161e7824 */ /* 0x000fe400078e0a11 */
[----:B------:R-:W-:-:S03]  /*12e0*/  IMAD.MOV.U32 R22, RZ, RZ, RZ ;  /* 0x000000ffff167224 */ /* 0x000fc600078e00ff */
[----:B------:R-:W-:-:S06]  /*12f0*/  IADD3 R23, PT, PT, R30, 0x7fe00000, RZ ;  /* 0x7fe000001e177810 */ /* 0x000fcc0007ffe0ff */
[----:B------:R-:W-:-:S10]  /*1300*/  DMUL R24, R20, R22 ;  /* 0x0000001614187228 */ /* 0x000fd40000000000 */
[----:B------:R-:W-:-:S13]  /*1310*/  FSETP.GTU.AND P0, PT, |R25|, 1.469367938527859385e-39, PT ;  /* 0x001000001900780b */ /* 0x000fda0003f0c200 */
[----:B------:R-:W-:Y:S05]  /*1320*/  @P0 BRA `(.L_x_27) ;  /* 0x0000000000840947 */ /* 0x000fea0003800000 */
[----:B------:R-:W-:Y:S01]  /*1330*/  DFMA R26, R20, -R28, R26 ;  /* 0x8000001c141a722b */ /* 0x000fe2000000001a */
[----:B------:R-:W-:-:S09]  /*1340*/  IMAD.MOV.U32 R22, RZ, RZ, RZ ;  /* 0x000000ffff167224 */ /* 0x000fd200078e00ff */
[C---:B------:R-:W-:Y:S02]  /*1350*/  FSETP.NEU.AND P0, PT, R27.reuse, RZ, PT ;  /* 0x000000ff1b00720b */ /* 0x040fe40003f0d000 */
[----:B------:R-:W-:-:S04]  /*1360*/  LOP3.LUT R17, R27, 0x80000000, R19, 0x48, !PT ;  /* 0x800000001b117812 */ /* 0x000fc800078e4813 */
[----:B------:R-:W-:-:S07]  /*1370*/  LOP3.LUT R23, R17, R23, RZ, 0xfc, !PT ;  /* 0x0000001711177212 */ /* 0x000fce00078efcff */
[----:B------:R-:W-:Y:S05]  /*1380*/  @!P0 BRA `(.L_x_27) ;  /* 0x00000000006c8947 */ /* 0x000fea0003800000 */
[----:B------:R-:W-:Y:S02]  /*1390*/  IMAD.MOV R19, RZ, RZ, -R30 ;  /* 0x000000ffff137224 */ /* 0x000fe400078e0a1e */
[----:B------:R-:W-:-:S06]  /*13a0*/  IMAD.MOV.U32 R18, RZ, RZ, RZ ;  /* 0x000000ffff127224 */ /* 0x000fcc00078e00ff */
[----:B------:R-:W-:Y:S02]  /*13b0*/  DFMA R18, R24, -R18, R20 ;  /* 0x800000121812722b */ /* 0x000fe40000000014 */
[----:B------:R-:W-:-:S04]  /*13c0*/  DMUL.RP R20, R20, R22 ;  /* 0x0000001614147228 */ /* 0x000fc80000008000 */
[----:B------:R-:W-:-:S04]  /*13d0*/  IADD3 R18, PT, PT, -R30, -0x43300000, RZ ;  /* 0xbcd000001e127810 */ /* 0x000fc80007ffe1ff */
[----:B------:R-:W-:Y:S02]  /*13e0*/  FSETP.NEU.AND P0, PT, |R19|, R18, PT ;  /* 0x000000121300720b */ /* 0x000fe40003f0d200 */
[----:B------:R-:W-:Y:S02]  /*13f0*/  LOP3.LUT R17, R21, R17, RZ, 0x3c, !PT ;  /* 0x0000001115117212 */ /* 0x000fe400078e3cff */
[----:B------:R-:W-:Y:S02]  /*1400*/  FSEL R24, R20, R24, !P0 ;  /* 0x0000001814187208 */ /* 0x000fe40004000000 */
[----:B------:R-:W-:Y:S01]  /*1410*/  FSEL R25, R17, R25, !P0 ;  /* 0x0000001911197208 */ /* 0x000fe20004000000 */
[----:B------:R-:W-:Y:S06]  /*1420*/  BRA `(.L_x_27) ;  /* 0x0000000000447947 */ /* 0x000fec0003800000 */
.L_x_26:
[----:B------:R-:W-:-:S14]  /*1430*/  DSETP.NAN.AND P0, PT, R18, R18, PT ;  /* 0x000000121200722a */ /* 0x000fdc0003f08000 */
[----:B------:R-:W-:Y:S05]  /*1440*/  @P0 BRA `(.L_x_28) ;  /* 0x0000000000340947 */ /* 0x000fea0003800000 */
[----:B------:R-:W-:Y:S01]  /*1450*/  ISETP.NE.AND P0, PT, R31, R30, PT ;  /* 0x0000001e1f00720c */ /* 0x000fe20003f05270 */
[----:B------:R-:W-:Y:S02]  /*1460*/  IMAD.MOV.U32 R24, RZ, RZ, 0x0 ;  /* 0x00000000ff187424 */ /* 0x000fe400078e00ff */
[----:B------:R-:W-:-:S10]  /*1470*/  IMAD.MOV.U32 R25, RZ, RZ, -0x80000 ;  /* 0xfff80000ff197424 */ /* 0x000fd400078e00ff */
[----:B------:R-:W-:Y:S05]  /*1480*/  @!P0 BRA `(.L_x_27) ;  /* 0x00000000002c8947 */ /* 0x000fea0003800000 */
[----:B------:R-:W-:Y:S02]  /*1490*/  ISETP.NE.AND P0, PT, R31, 0x7ff00000, PT ;  /* 0x7ff000001f00780c */ /* 0x000fe40003f05270 */
[----:B------:R-:W-:Y:S02]  /*14a0*/  LOP3.LUT R18, R19, 0xc0490000, RZ, 0x3c, !PT ;  /* 0xc049000013127812 */ /* 0x000fe400078e3cff */
[----:B------:R-:W-:Y:S02]  /*14b0*/  ISETP.EQ.OR P0, PT, R30, RZ, !P0 ;  /* 0x000000ff1e00720c */ /* 0x000fe40004702670 */
[----:B------:R-:W-:-:S11]  /*14c0*/  LOP3.LUT R25, R18, 0x80000000, RZ, 0xc0, !PT ;  /* 0x8000000012197812 */ /* 0x000fd600078ec0ff */
[----:B------:R-:W-:Y:S02]  /*14d0*/  @P0 LOP3.LUT R17, R25, 0x7ff00000, RZ, 0xfc, !PT ;  /* 0x7ff0000019110812 */ /* 0x000fe400078efcff */
[----:B------:R-:W-:Y:S01]  /*14e0*/  @!P0 MOV R24, RZ ;  /* 0x000000ff00188202 */ /* 0x000fe20000000f00 */
[----:B------:R-:W-:Y:S02]  /*14f0*/  @P0 IMAD.MOV.U32 R24, RZ, RZ, RZ ;  /* 0x000000ffff180224 */ /* 0x000fe400078e00ff */
[----:B------:R-:W-:Y:S01]  /*1500*/  @P0 IMAD.MOV.U32 R25, RZ, RZ, R17 ;  /* 0x000000ffff190224 */ /* 0x000fe200078e0011 */
[----:B------:R-:W-:Y:S06]  /*1510*/  BRA `(.L_x_27) ;  /* 0x0000000000087947 */ /* 0x000fec0003800000 */
.L_x_28:
[----:B------:R-:W-:Y:S01]  /*1520*/  LOP3.LUT R25, R19, 0x80000, RZ, 0xfc, !PT ;  /* 0x0008000013197812 */ /* 0x000fe200078efcff */
[----:B------:R-:W-:-:S07]  /*1530*/  IMAD.MOV.U32 R24, RZ, RZ, R18 ;  /* 0x000000ffff187224 */ /* 0x000fce00078e0012 */
.L_x_27:
[----:B------:R-:W-:Y:S05]  /*1540*/  BSYNC.RECONVERGENT B3 ;  /* 0x0000000000037941 */ /* 0x000fea0003800200 */
.L_x_25:
[----:B------:R-:W-:Y:S02]  /*1550*/  IMAD.MOV.U32 R18, RZ, RZ, R0 ;  /* 0x000000ffff127224 */ /* 0x000fe400078e0000 */
[----:B------:R-:W-:-:S04]  /*1560*/  IMAD.MOV.U32 R19, RZ, RZ, 0x0 ;  /* 0x00000000ff137424 */ /* 0x000fc800078e00ff */
[----:B------:R-:W-:Y:S05]  /*1570*/  RET.REL.NODEC R18 `(add) ;  /* 0xffffffe812a07950 */ /* 0x000fea0003c3ffff */
        .weak           $__internal_1_$__cuda_sm20_dsqrt_rn_f64_mediumpath_v1
        .type           $__internal_1_$__cuda_sm20_dsqrt_rn_f64_mediumpath_v1,@function
        .size           $__internal_1_$__cuda_sm20_dsqrt_rn_f64_mediumpath_v1,($__internal_2_$__cuda_sm3x_div_rn_noftz_f32_slowpath - $__internal_1_$__cuda_sm20_dsqrt_rn_f64_mediumpath_v1)
$__internal_1_$__cuda_sm20_dsqrt_rn_f64_mediumpath_v1:
[----:B------:R-:W-:Y:S01]  /*1580*/  ISETP.GE.U32.AND P0, PT, R28, -0x3400000, PT ;  /* 0xfcc000001c00780c */ /* 0x000fe20003f06070 */
[----:B------:R-:W-:Y:S01]  /*1590*/  BSSY.RECONVERGENT B2, `(.L_x_29) ;  /* 0x0000024000027945 */ /* 0x000fe20003800200 */
[----:B------:R-:W-:-:S11]  /*15a0*/  IMAD.MOV.U32 R17, RZ, RZ, R25 ;  /* 0x000000ffff117224 */ /* 0x000fd600078e0019 */
[----:B------:R-:W-:Y:S05]  /*15b0*/  @!P0 BRA `(.L_x_30) ;  /* 0x0000000000208947 */ /* 0x000fea0003800000 */
[----:B------:R-:W-:-:S10]  /*15c0*/  DFMA.RM R16, R18, R16, R20 ;  /* 0x000000101210722b */ /* 0x000fd40000004014 */
[----:B------:R-:W-:-:S04]  /*15d0*/  IADD3 R18, P0, PT, R16, 0x1, RZ ;  /* 0x0000000110127810 */ /* 0x000fc80007f1e0ff */
[----:B------:R-:W-:-:S06]  /*15e0*/  IADD3.X R19, PT, PT, RZ, R17, RZ, P0, !PT ;  /* 0x00000011ff137210 */ /* 0x000fcc00007fe4ff */
[----:B------:R-:W-:-:S08]  /*15f0*/  DFMA.RP R22, -R16, R18, R22 ;  /* 0x000000121016722b */ /* 0x000fd00000008116 */
[----:B------:R-:W-:-:S06]  /*1600*/  DSETP.GT.AND P0, PT, R22, RZ, PT ;  /* 0x000000ff1600722a */ /* 0x000fcc0003f04000 */
[----:B------:R-:W-:Y:S02]  /*1610*/  FSEL R16, R18, R16, P0 ;  /* 0x0000001012107208 */ /* 0x000fe40000000000 */
[----:B------:R-:W-:Y:S01]  /*1620*/  FSEL R17, R19, R17, P0 ;  /* 0x0000001113117208 */ /* 0x000fe20000000000 */
[----:B------:R-:W-:Y:S06]  /*1630*/  BRA `(.L_x_31) ;  /* 0x0000000000647947 */ /* 0x000fec0003800000 */
.L_x_30:
[----:B------:R-:W-:-:S14]  /*1640*/  DSETP.NE.AND P0, PT, R22, RZ, PT ;  /* 0x000000ff1600722a */ /* 0x000fdc0003f05000 */
[----:B------:R-:W-:Y:S05]  /*1650*/  @!P0 BRA `(.L_x_32) ;  /* 0x0000000000588947 */ /* 0x000fea0003800000 */
[----:B------:R-:W-:-:S13]  /*1660*/  ISETP.GE.AND P0, PT, R23, RZ, PT ;  /* 0x000000ff1700720c */ /* 0x000fda0003f06270 */
[----:B------:R-:W-:Y:S02]  /*1670*/  @!P0 IMAD.MOV.U32 R16, RZ, RZ, 0x0 ;  /* 0x00000000ff108424 */ /* 0x000fe400078e00ff */
[----:B------:R-:W-:Y:S01]  /*1680*/  @!P0 IMAD.MOV.U32 R17, RZ, RZ, -0x80000 ;  /* 0xfff80000ff118424 */ /* 0x000fe200078e00ff */
[----:B------:R-:W-:Y:S06]  /*1690*/  @!P0 BRA `(.L_x_31) ;  /* 0x00000000004c8947 */ /* 0x000fec0003800000 */
[----:B------:R-:W-:-:S13]  /*16a0*/  ISETP.GT.AND P0, PT, R23, 0x7fefffff, PT ;  /* 0x7fefffff1700780c */ /* 0x000fda0003f04270 */
[----:B------:R-:W-:Y:S05]  /*16b0*/  @P0 BRA `(.L_x_32) ;  /* 0x0000000000400947 */ /* 0x000fea0003800000 */
[----:B------:R-:W-:Y:S01]  /*16c0*/  DMUL R22, R22, 8.11296384146066816958e+31 ;  /* 0x4690000016167828 */ /* 0x000fe20000000000 */
[----:B------:R-:W-:Y:S02]  /*16d0*/  IMAD.MOV.U32 R16, RZ, RZ, RZ ;  /* 0x000000ffff107224 */ /* 0x000fe400078e00ff */
[----:B------:R-:W-:Y:S02]  /*16e0*/  IMAD.MOV.U32 R20, RZ, RZ, 0x0 ;  /* 0x00000000ff147424 */ /* 0x000fe400078e00ff */
[----:B------:R-:W-:Y:S01]  /*16f0*/  IMAD.MOV.U32 R21, RZ, RZ, 0x3fd80000 ;  /* 0x3fd80000ff157424 */ /* 0x000fe200078e00ff */
[----:B------:R-:W0:Y:S02]  /*1700*/  MUFU.RSQ64H R17, R23 ;  /* 0x0000001700117308 */ /* 0x000e240000001c00 */
[----:B0-----:R-:W-:-:S08]  /*1710*/  DMUL R18, R16, R16 ;  /* 0x0000001010127228 */ /* 0x001fd00000000000 */
[----:B------:R-:W-:-:S08]  /*1720*/  DFMA R18, R22, -R18, 1 ;  /* 0x3ff000001612742b */ /* 0x000fd00000000812 */
[----:B------:R-:W-:Y:S02]  /*1730*/  DFMA R20, R18, R20, 0.5 ;  /* 0x3fe000001214742b */ /* 0x000fe40000000014 */
[----:B------:R-:W-:-:S08]  /*1740*/  DMUL R18, R16, R18 ;  /* 0x0000001210127228 */ /* 0x000fd00000000000 */
[----:B------:R-:W-:-:S08]  /*1750*/  DFMA R18, R20, R18, R16 ;  /* 0x000000121412722b */ /* 0x000fd00000000010 */
[----:B------:R-:W-:Y:S02]  /*1760*/  DMUL R16, R22, R18 ;  /* 0x0000001216107228 */ /* 0x000fe40000000000 */
[----:B------:R-:W-:-:S06]  /*1770*/  VIADD R19, R19, 0xfff00000 ;  /* 0xfff0000013137836 */ /* 0x000fcc0000000000 */
[----:B------:R-:W-:-:S08]  /*1780*/  DFMA R20, R16, -R16, R22 ;  /* 0x800000101014722b */ /* 0x000fd00000000016 */
[----:B------:R-:W-:-:S10]  /*1790*/  DFMA R16, R18, R20, R16 ;  /* 0x000000141210722b */ /* 0x000fd40000000010 */
[----:B------:R-:W-:Y:S01]  /*17a0*/  IADD3 R17, PT, PT, R17, -0x3500000, RZ ;  /* 0xfcb0000011117810 */ /* 0x000fe20007ffe0ff */
[----:B------:R-:W-:Y:S06]  /*17b0*/  BRA `(.L_x_31) ;  /* 0x0000000000047947 */ /* 0x000fec0003800000 */
.L_x_32:
[----:B------:R-:W-:-:S11]  /*17c0*/  DADD R16, R22, R22 ;  /* 0x0000000016107229 */ /* 0x000fd60000000016 */
.L_x_31:
[----:B------:R-:W-:Y:S05]  /*17d0*/  BSYNC.RECONVERGENT B2 ;  /* 0x0000000000027941 */ /* 0x000fea0003800200 */
.L_x_29:
[----:B------:R-:W-:Y:S02]  /*17e0*/  IMAD.MOV.U32 R26, RZ, RZ, R16 ;  /* 0x000000ffff1a7224 */ /* 0x000fe400078e0010 */
[----:B------:R-:W-:Y:S02]  /*17f0*/  IMAD.MOV.U32 R27, RZ, RZ, R17 ;  /* 0x000000ffff1b7224 */ /* 0x000fe400078e0011 */
[----:B------:R-:W-:Y:S02]  /*1800*/  IMAD.MOV.U32 R16, RZ, RZ, R0 ;  /* 0x000000ffff107224 */ /* 0x000fe400078e0000 */
[----:B------:R-:W-:-:S04]  /*1810*/  IMAD.MOV.U32 R17, RZ, RZ, 0x0 ;  /* 0x00000000ff117424 */ /* 0x000fc800078e00ff */
[----:B------:R-:W-:Y:S05]  /*1820*/  RET.REL.NODEC R16 `(add) ;  /* 0xffffffe410f47950 */ /* 0x000fea0003c3ffff */
        .weak           $__internal_2_$__cuda_sm3x_div_rn_noftz_f32_slowpath
        .type           $__internal_2_$__cuda_sm3x_div_rn_noftz_f32_slowpath,@function
        .size           $__internal_2_$__cuda_sm3x_div_rn_noftz_f32_slowpath,($add$__internal_accurate_pow - $__internal_2_$__cuda_sm3x_div_rn_noftz_f32_slowpath)
$__internal_2_$__cuda_sm3x_div_rn_noftz_f32_slowpath:
[----:B------:R-:W-:Y:S01]  /*1830*/  SHF.R.U32.HI R21, RZ, 0x17, R16 ;  /* 0x00000017ff157819 */ /* 0x000fe20000011610 */
[----:B------:R-:W-:Y:S01]  /*1840*/  BSSY.RECONVERGENT B2, `(.L_x_33) ;  /* 0x0000063000027945 */ /* 0x000fe20003800200 */
[----:B------:R-:W-:Y:S02]  /*1850*/  SHF.R.U32.HI R20, RZ, 0x17, R0 ;  /* 0x00000017ff147819 */ /* 0x000fe40000011600 */
[----:B------:R-:W-:Y:S02]  /*1860*/  LOP3.LUT R26, R21, 0xff, RZ, 0xc0, !PT ;  /* 0x000000ff151a7812 */ /* 0x000fe400078ec0ff */
[----:B------:R-:W-:Y:S02]  /*1870*/  LOP3.LUT R24, R20, 0xff, RZ, 0xc0, !PT ;  /* 0x000000ff14187812 */ /* 0x000fe400078ec0ff */
[----:B------:R-:W-:Y:S01]  /*1880*/  MOV R21, R16 ;  /* 0x0000001000157202 */ /* 0x000fe20000000f00 */
[----:B------:R-:W-:Y:S02]  /*1890*/  VIADD R23, R26, 0xffffffff ;  /* 0xffffffff1a177836 */ /* 0x000fe40000000000 */
[----:B------:R-:W-:-:S03]  /*18a0*/  VIADD R22, R24, 0xffffffff ;  /* 0xffffffff18167836 */ /* 0x000fc60000000000 */
[----:B------:R-:W-:-:S04]  /*18b0*/  ISETP.GT.U32.AND P0, PT, R23, 0xfd, PT ;  /* 0x000000fd1700780c */ /* 0x000fc80003f04070 */
[----:B------:R-:W-:-:S13]  /*18c0*/  ISETP.GT.U32.OR P0, PT, R22, 0xfd, P0 ;  /* 0x000000fd1600780c */ /* 0x000fda0000704470 */
[----:B------:R-:W-:Y:S01]  /*18d0*/  @!P0 IMAD.MOV.U32 R20, RZ, RZ, RZ ;  /* 0x000000ffff148224 */ /* 0x000fe200078e00ff */
[----:B------:R-:W-:Y:S06]  /*18e0*/  @!P0 BRA `(.L_x_34) ;  /* 0x00000000005c8947 */ /* 0x000fec0003800000 */
[----:B------:R-:W-:Y:S02]  /*18f0*/  FSETP.GTU.FTZ.AND P0, PT, |R0|, +INF , PT ;  /* 0x7f8000000000780b */ /* 0x000fe40003f1c200 */
[----:B------:R-:W-:-:S04]  /*1900*/  FSETP.GTU.FTZ.AND P2, PT, |R16|, +INF , PT ;  /* 0x7f8000001000780b */ /* 0x000fc80003f5c200 */
[----:B------:R-:W-:-:S13]  /*1910*/  PLOP3.LUT P0, PT, P0, P2, PT, 0xf8, 0x8f ;  /* 0x00000000008f781c */ /* 0x000fda0000705f70 */
[----:B------:R-:W-:Y:S05]  /*1920*/  @P0 BRA `(.L_x_35) ;  /* 0x00000004004c0947 */ /* 0x000fea0003800000 */
[----:B------:R-:W-:-:S13]  /*1930*/  LOP3.LUT P0, RZ, R21, 0x7fffffff, R0, 0xc8, !PT ;  /* 0x7fffffff15ff7812 */ /* 0x000fda000780c800 */
[----:B------:R-:W-:Y:S05]  /*1940*/  @!P0 BRA `(.L_x_36) ;  /* 0x00000004003c8947 */ /* 0x000fea0003800000 */
[----:B------:R-:W-:Y:S02]  /*1950*/  FSETP.NEU.FTZ.AND P2, PT, |R0|, +INF , PT ;  /* 0x7f8000000000780b */ /* 0x000fe40003f5d200 */
[----:B------:R-:W-:Y:S02]  /*1960*/  FSETP.NEU.FTZ.AND P3, PT, |R16|, +INF , PT ;  /* 0x7f8000001000780b */ /* 0x000fe40003f7d200 */
[----:B------:R-:W-:-:S11]  /*1970*/  FSETP.NEU.FTZ.AND P0, PT, |R0|, +INF , PT ;  /* 0x7f8000000000780b */ /* 0x000fd60003f1d200 */
[----:B------:R-:W-:Y:S05]  /*1980*/  @!P3 BRA !P2, `(.L_x_36) ;  /* 0x00000004002cb947 */ /* 0x000fea0005000000 */
[----:B------:R-:W-:-:S04]  /*1990*/  LOP3.LUT P2, RZ, R0, 0x7fffffff, RZ, 0xc0, !PT ;  /* 0x7fffffff00ff7812 */ /* 0x000fc8000784c0ff */
[----:B------:R-:W-:-:S13]  /*19a0*/  PLOP3.LUT P2, PT, P3, P2, PT, 0x2f, 0xf2 ;  /* 0x0000000000f2781c */ /* 0x000fda0001f44577 */
[----:B------:R-:W-:Y:S05]  /*19b0*/  @P2 BRA `(.L_x_37) ;  /* 0x0000000400182947 */ /* 0x000fea0003800000 */
[----:B------:R-:W-:-:S04]  /*19c0*/  LOP3.LUT P2, RZ, R21, 0x7fffffff, RZ, 0xc0, !PT ;  /* 0x7fffffff15ff7812 */ /* 0x000fc8000784c0ff */
[----:B------:R-:W-:-:S13]  /*19d0*/  PLOP3.LUT P0, PT, P0, P2, PT, 0x2f, 0xf2 ;  /* 0x0000000000f2781c */ /* 0x000fda0000704577 */
[----:B------:R-:W-:Y:S05]  /*19e0*/  @P0 BRA `(.L_x_38) ;  /* 0x0000000400000947 */ /* 0x000fea0003800000 */
[----:B------:R-:W-:Y:S02]  /*19f0*/  ISETP.GE.AND P0, PT, R22, RZ, PT ;  /* 0x000000ff1600720c */ /* 0x000fe40003f06270 */
[----:B------:R-:W-:-:S11]  /*1a00*/  ISETP.GE.AND P2, PT, R23, RZ, PT ;  /* 0x000000ff1700720c */ /* 0x000fd60003f46270 */
[----:B------:R-:W-:Y:S02]  /*1a10*/  @P0 IMAD.MOV.U32 R20, RZ, RZ, RZ ;  /* 0x000000ffff140224 */ /* 0x000fe400078e00ff */
[----:B------:R-:W-:Y:S01]  /*1a20*/  @!P0 FFMA R0, R0, 1.84467440737095516160e+19, RZ ;  /* 0x5f80000000008823 */ /* 0x000fe200000000ff */
[----:B------:R-:W-:Y:S02]  /*1a30*/  @!P0 IMAD.MOV.U32 R20, RZ, RZ, -0x40 ;  /* 0xffffffc0ff148424 */ /* 0x000fe400078e00ff */
[----:B------:R-:W-:Y:S02]  /*1a40*/  @!P2 FFMA R21, R16, 1.84467440737095516160e+19, RZ ;  /* 0x5f8000001015a823 */ /* 0x000fe400000000ff */
[----:B------:R-:W-:-:S07]  /*1a50*/  @!P2 VIADD R20, R20, 0x40 ;  /* 0x000000401414a836 */ /* 0x000fce0000000000 */
.L_x_34:
[----:B------:R-:W-:Y:S01]  /*1a60*/  LEA R22, R26, 0xc0800000, 0x17 ;  /* 0xc08000001a167811 */ /* 0x000fe200078eb8ff */
[----:B------:R-:W-:Y:S04]  /*1a70*/  BSSY.RECONVERGENT B3, `(.L_x_39) ;  /* 0x0000036000037945 */ /* 0x000fe80003800200 */
[----:B------:R-:W-:Y:S01]  /*1a80*/  IMAD.IADD R22, R21, 0x1, -R22 ;  /* 0x0000000115167824 */ /* 0x000fe200078e0a16 */
[----:B------:R-:W-:-:S03]  /*1a90*/  IADD3 R21, PT, PT, R24, -0x7f, RZ ;  /* 0xffffff8118157810 */ /* 0x000fc60007ffe0ff */
[----:B------:R-:W0:Y:S01]  /*1aa0*/  MUFU.RCP R23, R22 ;  /* 0x0000001600177308 */ /* 0x000e220000001000 */
[----:B------:R-:W-:Y:S01]  /*1ab0*/  FADD.FTZ R25, -R22, -RZ ;  /* 0x800000ff16197221 */ /* 0x000fe20000010100 */
[----:B------:R-:W-:-:S03]  /*1ac0*/  IMAD R0, R21, -0x800000, R0 ;  /* 0xff80000015007824 */ /* 0x000fc600078e0200 */
[----:B0-----:R-:W-:-:S04]  /*1ad0*/  FFMA R24, R23, R25, 1 ;  /* 0x3f80000017187423 */ /* 0x001fc80000000019 */
[----:B------:R-:W-:-:S04]  /*1ae0*/  FFMA R28, R23, R24, R23 ;  /* 0x00000018171c7223 */ /* 0x000fc80000000017 */
[----:B------:R-:W-:-:S04]  /*1af0*/  FFMA R23, R0, R28, RZ ;  /* 0x0000001c00177223 */ /* 0x000fc800000000ff */
[----:B------:R-:W-:-:S04]  /*1b00*/  FFMA R24, R25, R23, R0 ;  /* 0x0000001719187223 */ /* 0x000fc80000000000 */
[----:B------:R-:W-:Y:S01]  /*1b10*/  FFMA R27, R28, R24, R23 ;  /* 0x000000181c1b7223 */ /* 0x000fe20000000017 */
[----:B------:R-:W-:-:S03]  /*1b20*/  IADD3 R23, PT, PT, R21, 0x7f, -R26 ;  /* 0x0000007f15177810 */ /* 0x000fc60007ffe81a */
[----:B------:R-:W-:Y:S02]  /*1b30*/  FFMA R24, R25, R27, R0 ;  /* 0x0000001b19187223 */ /* 0x000fe40000000000 */
[----:B------:R-:W-:Y:S02]  /*1b40*/  IMAD.IADD R23, R23, 0x1, R20 ;  /* 0x0000000117177824 */ /* 0x000fe400078e0214 */
[----:B------:R-:W-:-:S05]  /*1b50*/  FFMA R0, R28, R24, R27 ;  /* 0x000000181c007223 */ /* 0x000fca000000001b */
[----:B------:R-:W-:-:S04]  /*1b60*/  SHF.R.U32.HI R21, RZ, 0x17, R0 ;  /* 0x00000017ff157819 */ /* 0x000fc80000011600 */
[----:B------:R-:W-:-:S05]  /*1b70*/  LOP3.LUT R21, R21, 0xff, RZ, 0xc0, !PT ;  /* 0x000000ff15157812 */ /* 0x000fca00078ec0ff */
[----:B------:R-:W-:-:S04]  /*1b80*/  IMAD.IADD R25, R21, 0x1, R23 ;  /* 0x0000000115197824 */ /* 0x000fc800078e0217 */
[----:B------:R-:W-:-:S05]  /*1b90*/  VIADD R20, R25, 0xffffffff ;  /* 0xffffffff19147836 */ /* 0x000fca0000000000 */
[----:B------:R-:W-:-:S13]  /*1ba0*/  ISETP.GE.U32.AND P0, PT, R20, 0xfe, PT ;  /* 0x000000fe1400780c */ /* 0x000fda0003f06070 */
[----:B------:R-:W-:Y:S05]  /*1bb0*/  @!P0 BRA `(.L_x_40) ;  /* 0x0000000000808947 */ /* 0x000fea0003800000 */
[----:B------:R-:W-:-:S13]  /*1bc0*/  ISETP.GT.AND P0, PT, R25, 0xfe, PT ;  /* 0x000000fe1900780c */ /* 0x000fda0003f04270 */
[----:B------:R-:W-:Y:S05]  /*1bd0*/  @P0 BRA `(.L_x_41) ;  /* 0x00000000006c0947 */ /* 0x000fea0003800000 */
[----:B------:R-:W-:-:S13]  /*1be0*/  ISETP.GE.AND P0, PT, R25, 0x1, PT ;  /* 0x000000011900780c */ /* 0x000fda0003f06270 */
[----:B------:R-:W-:Y:S05]  /*1bf0*/  @P0 BRA `(.L_x_42) ;  /* 0x0000000000740947 */ /* 0x000fea0003800000 */
[----:B------:R-:W-:Y:S02]  /*1c00*/  ISETP.GE.AND P0, PT, R25, -0x18, PT ;  /* 0xffffffe81900780c */ /* 0x000fe40003f06270 */
[----:B------:R-:W-:-:S11]  /*1c10*/  LOP3.LUT R0, R0, 0x80000000, RZ, 0xc0, !PT ;  /* 0x8000000000007812 */ /* 0x000fd600078ec0ff */
[----:B------:R-:W-:Y:S05]  /*1c20*/  @!P0 BRA `(.L_x_42) ;  /* 0x0000000000688947 */ /* 0x000fea0003800000 */
[CCC-:B------:R-:W-:Y:S01]  /*1c30*/  FFMA.RZ R20, R28.reuse, R24.reuse, R27.reuse ;  /* 0x000000181c147223 */ /* 0x1c0fe2000000c01b */
[C---:B------:R-:W-:Y:S02]  /*1c40*/  VIADD R23, R25.reuse, 0x20 ;  /* 0x0000002019177836 */ /* 0x040fe40000000000 */
[-CC-:B------:R-:W-:Y:S01]  /*1c50*/  FFMA.RM R21, R28, R24.reuse, R27.reuse ;  /* 0x000000181c157223 */ /* 0x180fe2000000401b */
[C---:B------:R-:W-:Y:S02]  /*1c60*/  ISETP.NE.AND P3, PT, R25.reuse, RZ, PT ;  /* 0x000000ff1900720c */ /* 0x040fe40003f65270 */
[----:B------:R-:W-:Y:S01]  /*1c70*/  LOP3.LUT R22, R20, 0x7fffff, RZ, 0xc0, !PT ;  /* 0x007fffff14167812 */ /* 0x000fe200078ec0ff */
[----:B------:R-:W-:Y:S01]  /*1c80*/  FFMA.RP R20, R28, R24, R27 ;  /* 0x000000181c147223 */ /* 0x000fe2000000801b */
[----:B------:R-:W-:Y:S01]  /*1c90*/  IMAD.MOV R24, RZ, RZ, -R25 ;  /* 0x000000ffff187224 */ /* 0x000fe200078e0a19 */
[----:B------:R-:W-:Y:S02]  /*1ca0*/  ISETP.NE.AND P2, PT, R25, RZ, PT ;  /* 0x000000ff1900720c */ /* 0x000fe40003f45270 */
[----:B------:R-:W-:-:S02]  /*1cb0*/  LOP3.LUT R22, R22, 0x800000, RZ, 0xfc, !PT ;  /* 0x0080000016167812 */ /* 0x000fc400078efcff */
[----:B------:R-:W-:Y:S02]  /*1cc0*/  FSETP.NEU.FTZ.AND P0, PT, R20, R21, PT ;  /* 0x000000151400720b */ /* 0x000fe40003f1d000 */
[----:B------:R-:W-:Y:S02]  /*1cd0*/  SHF.L.U32 R23, R22, R23, RZ ;  /* 0x0000001716177219 */ /* 0x000fe400000006ff */
[----:B------:R-:W-:Y:S02]  /*1ce0*/  SEL R21, R24, RZ, P3 ;  /* 0x000000ff18157207 */ /* 0x000fe40001800000 */
[----:B------:R-:W-:Y:S02]  /*1cf0*/  ISETP.NE.AND P2, PT, R23, RZ, P2 ;  /* 0x000000ff1700720c */ /* 0x000fe40001745270 */
[----:B------:R-:W-:Y:S02]  /*1d00*/  SHF.R.U32.HI R21, RZ, R21, R22 ;  /* 0x00000015ff157219 */ /* 0x000fe40000011616 */
[----:B------:R-:W-:-:S02]  /*1d10*/  PLOP3.LUT P0, PT, P0, P2, PT, 0xf8, 0x8f ;  /* 0x00000000008f781c */ /* 0x000fc40000705f70 */
[----:B------:R-:W-:Y:S02]  /*1d20*/  SHF.R.U32.HI R23, RZ, 0x1, R21 ;  /* 0x00000001ff177819 */ /* 0x000fe40000011615 */
[----:B------:R-:W-:-:S04]  /*1d30*/  SEL R20, RZ, 0x1, !P0 ;  /* 0x00000001ff147807 */ /* 0x000fc80004000000 */
[----:B------:R-:W-:-:S04]  /*1d40*/  LOP3.LUT R20, R20, 0x1, R23, 0xf8, !PT ;  /* 0x0000000114147812 */ /* 0x000fc800078ef817 */
[----:B------:R-:W-:-:S04]  /*1d50*/  LOP3.LUT R20, R20, R21, RZ, 0xc0, !PT ;  /* 0x0000001514147212 */ /* 0x000fc800078ec0ff */
[----:B------:R-:W-:-:S04]  /*1d60*/  IADD3 R23, PT, PT, R23, R20, RZ ;  /* 0x0000001417177210 */ /* 0x000fc80007ffe0ff */
[----:B------:R-:W-:Y:S01]  /*1d70*/  LOP3.LUT R0, R23, R0, RZ, 0xfc, !PT ;  /* 0x0000000017007212 */ /* 0x000fe200078efcff */
[----:B------:R-:W-:Y:S06]  /*1d80*/  BRA `(.L_x_42) ;  /* 0x0000000000107947 */ /* 0x000fec0003800000 */
.L_x_41:
[----:B------:R-:W-:-:S04]  /*1d90*/  LOP3.LUT R0, R0, 0x80000000, RZ, 0xc0, !PT ;  /* 0x8000000000007812 */ /* 0x000fc800078ec0ff */
[----:B------:R-:W-:Y:S01]  /*1da0*/  LOP3.LUT R0, R0, 0x7f800000, RZ, 0xfc, !PT ;  /* 0x7f80000000007812 */ /* 0x000fe200078efcff */
[----:B------:R-:W-:Y:S06]  /*1db0*/  BRA `(.L_x_42) ;  /* 0x0000000000047947 */ /* 0x000fec0003800000 */
.L_x_40:
[----:B------:R-:W-:-:S07]  /*1dc0*/  IMAD R0, R23, 0x800000, R0 ;  /* 0x0080000017007824 */ /* 0x000fce00078e0200 */
.L_x_42:
[----:B------:R-:W-:Y:S05]  /*1dd0*/  BSYNC.RECONVERGENT B3 ;  /* 0x0000000000037941 */ /* 0x000fea0003800200 */
.L_x_39:
[----:B------:R-:W-:Y:S05]  /*1de0*/  BRA `(.L_x_43) ;  /* 0x0000000000207947 */ /* 0x000fea0003800000 */
.L_x_38:
[----:B------:R-:W-:-:S04]  /*1df0*/  LOP3.LUT R0, R21, 0x80000000, R0, 0x48, !PT ;  /* 0x8000000015007812 */ /* 0x000fc800078e4800 */
[----:B------:R-:W-:Y:S01]  /*1e00*/  LOP3.LUT R0, R0, 0x7f800000, RZ, 0xfc, !PT ;  /* 0x7f80000000007812 */ /* 0x000fe200078efcff */
[----:B------:R-:W-:Y:S06]  /*1e10*/  BRA `(.L_x_43) ;  /* 0x0000000000147947 */ /* 0x000fec0003800000 */
.L_x_37:
[----:B------:R-:W-:Y:S01]  /*1e20*/  LOP3.LUT R0, R21, 0x80000000, R0, 0x48, !PT ;  /* 0x8000000015007812 */ /* 0x000fe200078e4800 */
[----:B------:R-:W-:Y:S06]  /*1e30*/  BRA `(.L_x_43) ;  /* 0x00000000000c7947 */ /* 0x000fec0003800000 */
.L_x_36:
[----:B------:R-:W0:Y:S01]  /*1e40*/  MUFU.RSQ R0, -QNAN ;  /* 0xffc0000000007908 */ /* 0x000e220000001400 */
[----:B------:R-:W-:Y:S05]  /*1e50*/  BRA `(.L_x_43) ;  /* 0x0000000000047947 */ /* 0x000fea0003800000 */
.L_x_35:
[----:B------:R-:W-:-:S07]  /*1e60*/  FADD.FTZ R0, R0, R16 ;  /* 0x0000001000007221 */ /* 0x000fce0000010000 */
.L_x_43:
[----:B------:R-:W-:Y:S05]  /*1e70*/  BSYNC.RECONVERGENT B2 ;  /* 0x0000000000027941 */ /* 0x000fea0003800200 */
.L_x_33:
[----:B------:R-:W-:Y:S02]  /*1e80*/  IMAD.MOV.U32 R20, RZ, RZ, R18 ;  /* 0x000000ffff147224 */ /* 0x000fe400078e0012 */
[----:B------:R-:W-:-:S04]  /*1e90*/  IMAD.MOV.U32 R21, RZ, RZ, 0x0 ;  /* 0x00000000ff157424 */ /* 0x000fc800078e00ff */
[----:B0-----:R-:W-:Y:S05]  /*1ea0*/  RET.REL.NODEC R20 `(add) ;  /* 0xffffffe014547950 */ /* 0x001fea0003c3ffff */
        .type           $add$__internal_accurate_pow,@function
        .size           $add$__internal_accurate_pow,(.L_x_49 - $add$__internal_accurate_pow)
$add$__internal_accurate_pow:
[----:B------:R-:W-:Y:S01]  /*1eb0*/  ISETP.GT.U32.AND P0, PT, R33, 0xfffff, PT ;  /* 0x000fffff2100780c */ /* 0x000fe20003f04070 */
[----:B------:R-:W-:Y:S01]  /*1ec0*/  IMAD.MOV.U32 R22, RZ, RZ, R33 ;  /* 0x000000ffff167224 */ /* 0x000fe200078e0021 */
[----:B------:R-:W-:Y:S01]  /*1ed0*/  MOV R24, R32 ;  /* 0x0000002000187202 */ /* 0x000fe20000000f00 */
[----:B------:R-:W-:Y:S01]  /*1ee0*/  IMAD.MOV.U32 R26, RZ, RZ, 0x41ad3b5a ;  /* 0x41ad3b5aff1a7424 */ /* 0x000fe200078e00ff */
[----:B------:R-:W-:Y:S01]  /*1ef0*/  MOV R27, 0x3ed0f5d2 ;  /* 0x3ed0f5d2001b7802 */ /* 0x000fe20000000f00 */
[----:B------:R-:W-:Y:S01]  /*1f00*/  UMOV UR10, 0x7d2cafe2 ;  /* 0x7d2cafe2000a7882 */ /* 0x000fe20000000000 */
[----:B------:R-:W-:Y:S01]  /*1f10*/  UMOV UR11, 0x3eb0f5ff ;  /* 0x3eb0f5ff000b7882 */ /* 0x000fe20000000000 */
[----:B------:R-:W-:Y:S01]  /*1f20*/  UMOV UR12, 0x3b39803f ;  /* 0x3b39803f000c7882 */ /* 0x000fe20000000000 */
[----:B------:R-:W-:-:S05]  /*1f30*/  UMOV UR13, 0x3c7abc9e ;  /* 0x3c7abc9e000d7882 */ /* 0x000fca0000000000 */
[----:B------:R-:W-:-:S10]  /*1f40*/  @!P0 DMUL R34, R32, 1.80143985094819840000e+16 ;  /* 0x4350000020228828 */ /* 0x000fd40000000000 */
[----:B------:R-:W-:Y:S02]  /*1f50*/  @!P0 IMAD.MOV.U32 R22, RZ, RZ, R35 ;  /* 0x000000ffff168224 */ /* 0x000fe400078e0023 */
[----:B------:R-:W-:-:S03]  /*1f60*/  @!P0 IMAD.MOV.U32 R24, RZ, RZ, R34 ;  /* 0x000000ffff188224 */ /* 0x000fc600078e0022 */
[----:B------:R-:W-:-:S04]  /*1f70*/  LOP3.LUT R22, R22, 0x800fffff, RZ, 0xc0, !PT ;  /* 0x800fffff16167812 */ /* 0x000fc800078ec0ff */
[----:B------:R-:W-:Y:S01]  /*1f80*/  LOP3.LUT R25, R22, 0x3ff00000, RZ, 0xfc, !PT ;  /* 0x3ff0000016197812 */ /* 0x000fe200078efcff */
[----:B------:R-:W-:-:S03]  /*1f90*/  IMAD.MOV.U32 R22, RZ, RZ, RZ ;  /* 0x000000ffff167224 */ /* 0x000fc600078e00ff */
[----:B------:R-:W-:-:S13]  /*1fa0*/  ISETP.GE.U32.AND P2, PT, R25, 0x3ff6a09f, PT ;  /* 0x3ff6a09f1900780c */ /* 0x000fda0003f46070 */
[----:B------:R-:W-:-:S04]  /*1fb0*/  @P2 VIADD R23, R25, 0xfff00000 ;  /* 0xfff0000019172836 */ /* 0x000fc80000000000 */
[----:B------:R-:W-:-:S06]  /*1fc0*/  @P2 IMAD.MOV.U32 R25, RZ, RZ, R23 ;  /* 0x000000ffff192224 */ /* 0x000fcc00078e0017 */
[C---:B------:R-:W-:Y:S02]  /*1fd0*/  DADD R30, R24.reuse, 1 ;  /* 0x3ff00000181e7429 */ /* 0x040fe40000000000 */
[----:B------:R-:W-:-:S04]  /*1fe0*/  DADD R24, R24, -1 ;  /* 0xbff0000018187429 */ /* 0x000fc80000000000 */
[----:B------:R-:W0:Y:S02]  /*1ff0*/  MUFU.RCP64H R23, R31 ;  /* 0x0000001f00177308 */ /* 0x000e240000001800 */
[----:B0-----:R-:W-:-:S08]  /*2000*/  DFMA R28, -R30, R22, 1 ;  /* 0x3ff000001e1c742b */ /* 0x001fd00000000116 */
[----:B------:R-:W-:-:S08]  /*2010*/  DFMA R28, R28, R28, R28 ;  /* 0x0000001c1c1c722b */ /* 0x000fd0000000001c */
[----:B------:R-:W-:-:S08]  /*2020*/  DFMA R28, R22, R28, R22 ;  /* 0x0000001c161c722b */ /* 0x000fd00000000016 */
[----:B------:R-:W-:-:S08]  /*2030*/  DMUL R22, R24, R28 ;  /* 0x0000001c18167228 */ /* 0x000fd00000000000 */
[----:B------:R-:W-:-:S08]  /*2040*/  DFMA R22, R24, R28, R22 ;  /* 0x0000001c1816722b */ /* 0x000fd00000000016 */
[----:B------:R-:W-:-:S08]  /*2050*/  DMUL R44, R22, R22 ;  /* 0x00000016162c7228 */ /* 0x000fd00000000000 */
[----:B------:R-:W-:Y:S01]  /*2060*/  DFMA R26, R44, UR10, R26 ;  /* 0x0000000a2c1a7c2b */ /* 0x000fe2000800001a */
[----:B------:R-:W-:Y:S01]  /*2070*/  UMOV UR10, 0x75488a3f ;  /* 0x75488a3f000a7882 */ /* 0x000fe20000000000 */
[----:B------:R-:W-:-:S06]  /*2080*/  UMOV UR11, 0x3ef3b20a ;  /* 0x3ef3b20a000b7882 */ /* 0x000fcc0000000000 */
[----:B------:R-:W-:Y:S01]  /*2090*/  DFMA R36, R44, R26, UR10 ;  /* 0x0000000a2c247e2b */ /* 0x000fe2000800001a */
[----:B------:R-:W-:Y:S01]  /*20a0*/  UMOV UR10, 0xe4faecd5 ;  /* 0xe4faecd5000a7882 */ /* 0x000fe20000000000 */
[----:B------:R-:W-:Y:S01]  /*20b0*/  UMOV UR11, 0x3f1745cd ;  /* 0x3f1745cd000b7882 */ /* 0x000fe20000000000 */
[----:B------:R-:W-:-:S05]  /*20c0*/  DADD R26, R24, -R22 ;  /* 0x00000000181a7229 */ /* 0x000fca0000000816 */
[----:B------:R-:W-:Y:S01]  /*20d0*/  DFMA R36, R44, R36, UR10 ;  /* 0x0000000a2c247e2b */ /* 0x000fe20008000024 */
[----:B------:R-:W-:Y:S01]  /*20e0*/  UMOV UR10, 0x258a578b ;  /* 0x258a578b000a7882 */ /* 0x000fe20000000000 */
[----:B------:R-:W-:Y:S01]  /*20f0*/  UMOV UR11, 0x3f3c71c7 ;  /* 0x3f3c71c7000b7882 */ /* 0x000fe20000000000 */
[----:B------:R-:W-:-:S05]  /*2100*/  DADD R26, R26, R26 ;  /* 0x000000001a1a7229 */ /* 0x000fca000000001a */
[----:B------:R-:W-:Y:S01]  /*2110*/  DFMA R36, R44, R36, UR10 ;  /* 0x0000000a2c247e2b */ /* 0x000fe20008000024 */
[----:B------:R-:W-:Y:S01]  /*2120*/  UMOV UR10, 0x9242b910 ;  /* 0x9242b910000a7882 */ /* 0x000fe20000000000 */
[----:B------:R-:W-:Y:S01]  /*2130*/  UMOV UR11, 0x3f624924 ;  /* 0x3f624924000b7882 */ /* 0x000fe20000000000 */
[----:B------:R-:W-:-:S05]  /*2140*/  DFMA R26, R24, -R22, R26 ;  /* 0x80000016181a722b */ /* 0x000fca000000001a */
[----:B------:R-:W-:Y:S01]  /*2150*/  DFMA R36, R44, R36, UR10 ;  /* 0x0000000a2c247e2b */ /* 0x000fe20008000024 */
[----:B------:R-:W-:Y:S01]  /*2160*/  UMOV UR10, 0x99999dfb ;  /* 0x99999dfb000a7882 */ /* 0x000fe20000000000 */
[----:B------:R-:W-:Y:S01]  /*2170*/  UMOV UR11, 0x3f899999 ;  /* 0x3f899999000b7882 */ /* 0x000fe20000000000 */
[----:B------:R-:W-:Y:S02]  /*2180*/  DMUL R26, R28, R26 ;  /* 0x0000001a1c1a7228 */ /* 0x000fe40000000000 */
[----:B------:R-:W-:-:S03]  /*2190*/  DMUL R28, R22, R22 ;  /* 0x00000016161c7228 */ /* 0x000fc60000000000 */
[----:B------:R-:W-:Y:S01]  /*21a0*/  DFMA R36, R44, R36, UR10 ;  /* 0x0000000a2c247e2b */ /* 0x000fe20008000024 */
[----:B------:R-:W-:Y:S01]  /*21b0*/  UMOV UR10, 0x55555555 ;  /* 0x55555555000a7882 */ /* 0x000fe20000000000 */
[----:B------:R-:W-:-:S03]  /*21c0*/  UMOV UR11, 0x3fb55555 ;  /* 0x3fb55555000b7882 */ /* 0x000fc60000000000 */
[----:B------:R-:W-:-:S03]  /*21d0*/  IMAD.MOV.U32 R34, RZ, RZ, R26 ;  /* 0x000000ffff227224 */ /* 0x000fc600078e001a */
[----:B------:R-:W-:-:S08]  /*21e0*/  DFMA R24, R44, R36, UR10 ;  /* 0x0000000a2c187e2b */ /* 0x000fd00008000024 */
[----:B------:R-:W-:Y:S01]  /*21f0*/  DADD R30, -R24, UR10 ;  /* 0x0000000a181e7e29 */ /* 0x000fe20008000100 */
[----:B------:R-:W-:Y:S01]  /*2200*/  UMOV UR10, 0xb9e7b0 ;  /* 0x00b9e7b0000a7882 */ /* 0x000fe20000000000 */
[----:B------:R-:W-:-:S06]  /*2210*/  UMOV UR11, 0x3c46a4cb ;  /* 0x3c46a4cb000b7882 */ /* 0x000fcc0000000000 */
[----:B------:R-:W-:Y:S01]  /*2220*/  DFMA R30, R44, R36, R30 ;  /* 0x000000242c1e722b */ /* 0x000fe2000000001e */
[----:B------:R-:W-:Y:S01]  /*2230*/  SHF.R.U32.HI R44, RZ, 0x14, R33 ;  /* 0x00000014ff2c7819 */ /* 0x000fe20000011621 */
[C---:B------:R-:W-:Y:S01]  /*2240*/  DFMA R32, R22.reuse, R22, -R28 ;  /* 0x000000161620722b */ /* 0x040fe2000000081c */
[----:B------:R-:W-:Y:S01]  /*2250*/  @!P0 LEA.HI R44, R35, 0xffffffca, RZ, 0xc ;  /* 0xffffffca232c8811 */ /* 0x000fe200078f60ff */
[----:B------:R-:W-:Y:S01]  /*2260*/  VIADD R35, R27, 0x100000 ;  /* 0x001000001b237836 */ /* 0x000fe20000000000 */
[----:B------:R-:W-:-:S05]  /*2270*/  DMUL R36, R22, R28 ;  /* 0x0000001c16247228 */ /* 0x000fca0000000000 */
[----:B------:R-:W-:Y:S02]  /*2280*/  DFMA R32, R22, R34, R32 ;  /* 0x000000221620722b */ /* 0x000fe40000000020 */
[----:B------:R-:W-:Y:S01]  /*2290*/  DADD R34, R30, -UR10 ;  /* 0x8000000a1e227e29 */ /* 0x000fe20008000000 */
[----:B------:R-:W-:Y:S01]  /*22a0*/  UMOV UR10, 0x80000000 ;  /* 0x80000000000a7882 */ /* 0x000fe20000000000 */
[----:B------:R-:W-:Y:S01]  /*22b0*/  DFMA R30, R22, R28, -R36 ;  /* 0x0000001c161e722b */ /* 0x000fe20000000824 */
[----:B------:R-:W-:-:S07]  /*22c0*/  UMOV UR11, 0x43300000 ;  /* 0x43300000000b7882 */ /* 0x000fce0000000000 */
[----:B------:R-:W-:Y:S02]  /*22d0*/  DFMA R30, R26, R28, R30 ;  /* 0x0000001c1a1e722b */ /* 0x000fe4000000001e */
[----:B------:R-:W-:-:S06]  /*22e0*/  DADD R28, R24, R34 ;  /* 0x00000000181c7229 */ /* 0x000fcc0000000022 */
[----:B------:R-:W-:Y:S02]  /*22f0*/  DFMA R30, R22, R32, R30 ;  /* 0x00000020161e722b */ /* 0x000fe4000000001e */
[----:B------:R-:W-:Y:S02]  /*2300*/  DADD R32, R24, -R28 ;  /* 0x0000000018207229 */ /* 0x000fe4000000081c */
[----:B------:R-:W-:-:S06]  /*2310*/  DMUL R24, R28, R36 ;  /* 0x000000241c187228 */ /* 0x000fcc0000000000 */
[----:B------:R-:W-:Y:S02]  /*2320*/  DADD R34, R34, R32 ;  /* 0x0000000022227229 */ /* 0x000fe40000000020 */
[----:B------:R-:W-:-:S08]  /*2330*/  DFMA R32, R28, R36, -R24 ;  /* 0x000000241c20722b */ /* 0x000fd00000000818 */
[----:B------:R-:W-:-:S08]  /*2340*/  DFMA R30, R28, R30, R32 ;  /* 0x0000001e1c1e722b */ /* 0x000fd00000000020 */
[----:B------:R-:W-:-:S08]  /*2350*/  DFMA R34, R34, R36, R30 ;  /* 0x000000242222722b */ /* 0x000fd0000000001e */
[----:B------:R-:W-:-:S08]  /*2360*/  DADD R30, R24, R34 ;  /* 0x00000000181e7229 */ /* 0x000fd00000000022 */
[--C-:B------:R-:W-:Y:S02]  /*2370*/  DADD R28, R22, R30.reuse ;  /* 0x00000000161c7229 */ /* 0x100fe4000000001e */
[----:B------:R-:W-:-:S06]  /*2380*/  DADD R24, R24, -R30 ;  /* 0x0000000018187229 */ /* 0x000fcc000000081e */
[----:B------:R-:W-:Y:S02]  /*2390*/  DADD R22, R22, -R28 ;  /* 0x0000000016167229 */ /* 0x000fe4000000081c */
[----:B------:R-:W-:-:S06]  /*23a0*/  DADD R24, R34, R24 ;  /* 0x0000000022187229 */ /* 0x000fcc0000000018 */
[----:B------:R-:W-:-:S08]  /*23b0*/  DADD R22, R30, R22 ;  /* 0x000000001e167229 */ /* 0x000fd00000000016 */
[----:B------:R-:W-:Y:S01]  /*23c0*/  DADD R22, R24, R22 ;  /* 0x0000000018167229 */ /* 0x000fe20000000016 */
[C---:B------:R-:W-:Y:S02]  /*23d0*/  VIADD R24, R44.reuse, 0xfffffc01 ;  /* 0xfffffc012c187836 */ /* 0x040fe40000000000 */
[----:B------:R-:W-:Y:S02]  /*23e0*/  @P2 VIADD R24, R44, 0xfffffc02 ;  /* 0xfffffc022c182836 */ /* 0x000fe40000000000 */
[----:B------:R-:W-:-:S03]  /*23f0*/  IMAD.MOV.U32 R25, RZ, RZ, 0x43300000 ;  /* 0x43300000ff197424 */ /* 0x000fc600078e00ff */
[----:B------:R-:W-:Y:S01]  /*2400*/  DADD R30, R26, R22 ;  /* 0x000000001a1e7229 */ /* 0x000fe20000000016 */
[----:B------:R-:W-:-:S06]  /*2410*/  LOP3.LUT R24, R24, 0x80000000, RZ, 0x3c, !PT ;  /* 0x8000000018187812 */ /* 0x000fcc00078e3cff */
[----:B------:R-:W-:Y:S01]  /*2420*/  DADD R24, R24, -UR10 ;  /* 0x8000000a18187e29 */ /* 0x000fe20008000000 */
[----:B------:R-:W-:Y:S01]  /*2430*/  UMOV UR10, 0xfefa39ef ;  /* 0xfefa39ef000a7882 */ /* 0x000fe20000000000 */
[----:B------:R-:W-:Y:S01]  /*2440*/  DADD R26, R28, R30 ;  /* 0x000000001c1a7229 */ /* 0x000fe2000000001e */
[----:B------:R-:W-:-:S07]  /*2450*/  UMOV UR11, 0x3fe62e42 ;  /* 0x3fe62e42000b7882 */ /* 0x000fce0000000000 */
[--C-:B------:R-:W-:Y:S02]  /*2460*/  DFMA R22, R24, UR10, R26.reuse ;  /* 0x0000000a18167c2b */ /* 0x100fe4000800001a */
[----:B------:R-:W-:-:S06]  /*2470*/  DADD R32, R28, -R26 ;  /* 0x000000001c207229 */ /* 0x000fcc000000081a */
[----:B------:R-:W-:Y:S02]  /*2480*/  DFMA R28, R24, -UR10, R22 ;  /* 0x8000000a181c7c2b */ /* 0x000fe40008000016 */
[----:B------:R-:W-:-:S06]  /*2490*/  DADD R32, R30, R32 ;  /* 0x000000001e207229 */ /* 0x000fcc0000000020 */
[----:B------:R-:W-:-:S08]  /*24a0*/  DADD R28, -R26, R28 ;  /* 0x000000001a1c7229 */ /* 0x000fd0000000011c */
[----:B------:R-:W-:-:S08]  /*24b0*/  DADD R26, R32, -R28 ;  /* 0x00000000201a7229 */ /* 0x000fd0000000081c */
[----:B------:R-:W-:-:S08]  /*24c0*/  DFMA R26, R24, UR12, R26 ;  /* 0x0000000c181a7c2b */ /* 0x000fd0000800001a */
[----:B------:R-:W-:-:S08]  /*24d0*/  DADD R24, R22, R26 ;  /* 0x0000000016187229 */ /* 0x000fd0000000001a */
[----:B------:R-:W-:Y:S02]  /*24e0*/  DADD R22, R22, -R24 ;  /* 0x0000000016167229 */ /* 0x000fe40000000818 */
[----:B------:R-:W-:-:S06]  /*24f0*/  DMUL R32, R24, 2 ;  /* 0x4000000018207828 */ /* 0x000fcc0000000000 */
[----:B------:R-:W-:Y:S02]  /*2500*/  DADD R22, R26, R22 ;  /* 0x000000001a167229 */ /* 0x000fe40000000016 */
[----:B------:R-:W-:-:S08]  /*2510*/  DFMA R30, R24, 2, -R32 ;  /* 0x40000000181e782b */ /* 0x000fd00000000820 */
[----:B------:R-:W-:Y:S01]  /*2520*/  DFMA R30, R22, 2, R30 ;  /* 0x40000000161e782b */ /* 0x000fe2000000001e */
[----:B------:R-:W-:Y:S01]  /*2530*/  MOV R22, 0x652b82fe ;  /* 0x652b82fe00167802 */ /* 0x000fe20000000f00 */
[----:B------:R-:W-:-:S06]  /*2540*/  IMAD.MOV.U32 R23, RZ, RZ, 0x3ff71547 ;  /* 0x3ff71547ff177424 */ /* 0x000fcc00078e00ff */
[----:B------:R-:W-:-:S08]  /*2550*/  DADD R24, R32, R30 ;  /* 0x0000000020187229 */ /* 0x000fd0000000001e */
[----:B------:R-:W-:Y:S02]  /*2560*/  DFMA R22, R24, R22, 6.75539944105574400000e+15 ;  /* 0x433800001816742b */ /* 0x000fe40000000016 */
[----:B------:R-:W-:Y:S01]  /*2570*/  FSETP.GEU.AND P0, PT, |R25|, 4.1917929649353027344, PT ;  /* 0x4086232b1900780b */ /* 0x000fe20003f0e200 */
[----:B------:R-:W-:-:S05]  /*2580*/  DADD R32, R32, -R24 ;  /* 0x0000000020207229 */ /* 0x000fca0000000818 */
[----:B------:R-:W-:-:S03]  /*2590*/  DADD R26, R22, -6.75539944105574400000e+15 ;  /* 0xc3380000161a7429 */ /* 0x000fc60000000000 */
[----:B------:R-:W-:-:S05]  /*25a0*/  DADD R30, R30, R32 ;  /* 0x000000001e1e7229 */ /* 0x000fca0000000020 */
[----:B------:R-:W-:Y:S01]  /*25b0*/  DFMA R28, R26, -UR10, R24 ;  /* 0x8000000a1a1c7c2b */ /* 0x000fe20008000018 */
[----:B------:R-:W-:Y:S01]  /*25c0*/  UMOV UR10, 0x3b39803f ;  /* 0x3b39803f000a7882 */ /* 0x000fe20000000000 */
[----:B------:R-:W-:-:S06]  /*25d0*/  UMOV UR11, 0x3c7abc9e ;  /* 0x3c7abc9e000b7882 */ /* 0x000fcc0000000000 */
[----:B------:R-:W-:Y:S01]  /*25e0*/  DFMA R28, R26, -UR10, R28 ;  /* 0x8000000a1a1c7c2b */ /* 0x000fe2000800001c */
[----:B------:R-:W-:Y:S01]  /*25f0*/  UMOV UR10, 0x69ce2bdf ;  /* 0x69ce2bdf000a7882 */ /* 0x000fe20000000000 */
[----:B------:R-:W-:Y:S01]  /*2600*/  IMAD.MOV.U32 R26, RZ, RZ, -0x35dec16 ;  /* 0xfca213eaff1a7424 */ /* 0x000fe200078e00ff */
[----:B------:R-:W-:Y:S01]  /*2610*/  UMOV UR11, 0x3e5ade15 ;  /* 0x3e5ade15000b7882 */ /* 0x000fe20000000000 */
[----:B------:R-:W-:-:S06]  /*2620*/  IMAD.MOV.U32 R27, RZ, RZ, 0x3e928af3 ;  /* 0x3e928af3ff1b7424 */ /* 0x000fcc00078e00ff */
[----:B------:R-:W-:Y:S01]  /*2630*/  DFMA R26, R28, UR10, R26 ;  /* 0x0000000a1c1a7c2b */ /* 0x000fe2000800001a */
[----:B------:R-:W-:Y:S01]  /*2640*/  UMOV UR10, 0x62401315 ;  /* 0x62401315000a7882 */ /* 0x000fe20000000000 */
[----:B------:R-:W-:-:S06]  /*2650*/  UMOV UR11, 0x3ec71dee ;  /* 0x3ec71dee000b7882 */ /* 0x000fcc0000000000 */
[----:B------:R-:W-:Y:S01]  /*2660*/  DFMA R26, R28, R26, UR10 ;  /* 0x0000000a1c1a7e2b */ /* 0x000fe2000800001a */
        /* <DEDUP_REMOVED lines=20> */
[----:B------:R-:W-:-:S08]  /*27b0*/  DFMA R26, R28, R26, UR10 ;  /* 0x0000000a1c1a7e2b */ /* 0x000fd0000800001a */
[----:B------:R-:W-:-:S08]  /*27c0*/  DFMA R26, R28, R26, 1 ;  /* 0x3ff000001c1a742b */ /* 0x000fd0000000001a */
[----:B------:R-:W-:-:S10]  /*27d0*/  DFMA R26, R28, R26, 1 ;  /* 0x3ff000001c1a742b */ /* 0x000fd4000000001a */
[----:B------:R-:W-:Y:S02]  /*27e0*/  IMAD R29, R22, 0x100000, R27 ;  /* 0x00100000161d7824 */ /* 0x000fe400078e021b */
[----:B------:R-:W-:Y:S01]  /*27f0*/  IMAD.MOV.U32 R28, RZ, RZ, R26 ;  /* 0x000000ffff1c7224 */ /* 0x000fe200078e001a */
[----:B------:R-:W-:Y:S06]  /*2800*/  @!P0 BRA `(.L_x_44) ;  /* 0x0000000000308947 */ /* 0x000fec0003800000 */
[----:B------:R-:W-:Y:S01]  /*2810*/  FSETP.GEU.AND P2, PT, |R25|, 4.2275390625, PT ;  /* 0x408748001900780b */ /* 0x000fe20003f4e200 */
[C---:B------:R-:W-:Y:S02]  /*2820*/  DADD R28, R24.reuse, +INF ;  /* 0x7ff00000181c7429 */ /* 0x040fe40000000000 */
[----:B------:R-:W-:-:S08]  /*2830*/  DSETP.GEU.AND P0, PT, R24, RZ, PT ;  /* 0x000000ff1800722a */ /* 0x000fd00003f0e000 */
[----:B------:R-:W-:Y:S02]  /*2840*/  FSEL R28, R28, RZ, P0 ;  /* 0x000000ff1c1c7208 */ /* 0x000fe40000000000 */
[----:B------:R-:W-:Y:S02]  /*2850*/  @!P2 LEA.HI R23, R22, R22, RZ, 0x1 ;  /* 0x000000161617a211 */ /* 0x000fe400078f08ff */
[----:B------:R-:W-:Y:S02]  /*2860*/  FSEL R29, R29, RZ, P0 ;  /* 0x000000ff1d1d7208 */ /* 0x000fe40000000000 */
[----:B------:R-:W-:-:S04]  /*2870*/  @!P2 SHF.R.S32.HI R23, RZ, 0x1, R23 ;  /* 0x00000001ff17a819 */ /* 0x000fc80000011417 */
[----:B------:R-:W-:Y:S01]  /*2880*/  @!P2 IADD3 R22, PT, PT, R22, -R23, RZ ;  /* 0x800000171616a210 */ /* 0x000fe20007ffe0ff */
[----:B------:R-:W-:-:S03]  /*2890*/  @!P2 IMAD R27, R23, 0x100000, R27 ;  /* 0x00100000171ba824 */ /* 0x000fc600078e021b */
[----:B------:R-:W-:Y:S01]  /*28a0*/  @!P2 LEA R23, R22, 0x3ff00000, 0x14 ;  /* 0x3ff000001617a811 */ /* 0x000fe200078ea0ff */
[----:B------:R-:W-:-:S06]  /*28b0*/  @!P2 IMAD.MOV.U32 R22, RZ, RZ, RZ ;  /* 0x000000ffff16a224 */ /* 0x000fcc00078e00ff */
[----:B------:R-:W-:-:S11]  /*28c0*/  @!P2 DMUL R28, R26, R22 ;  /* 0x000000161a1ca228 */ /* 0x000fd60000000000 */
.L_x_44:
[----:B------:R-:W-:Y:S01]  /*28d0*/  DFMA R30, R30, R28, R28 ;  /* 0x0000001c1e1e722b */ /* 0x000fe2000000001c */
[----:B------:R-:W-:Y:S01]  /*28e0*/  IMAD.MOV.U32 R22, RZ, RZ, R0 ;  /* 0x000000ffff167224 */ /* 0x000fe200078e0000 */
[----:B------:R-:W-:Y:S01]  /*28f0*/  DSETP.NEU.AND P0, PT, |R28|, +INF , PT ;  /* 0x7ff000001c00742a */ /* 0x000fe20003f0d200 */
[----:B------:R-:W-:-:S07]  /*2900*/  IMAD.MOV.U32 R23, RZ, RZ, 0x0 ;  /* 0x00000000ff177424 */ /* 0x000fce00078e00ff */
[----:B------:R-:W-:Y:S02]  /*2910*/  FSEL R24, R28, R30, !P0 ;  /* 0x0000001e1c187208 */ /* 0x000fe40004000000 */
[----:B------:R-:W-:Y:S01]  /*2920*/  FSEL R25, R29, R31, !P0 ;  /* 0x0000001f1d197208 */ /* 0x000fe20004000000 */
[----:B------:R-:W-:Y:S06]  /*2930*/  RET.REL.NODEC R22 `(add) ;  /* 0xffffffd416b07950 */ /* 0x000fec0003c3ffff */
.L_x_45:
[----:B------:R-:W-:-:S00]  /*2940*/  BRA `(.L_x_45) ;  /* 0xfffffffc00fc7947 */ /* 0x000fc0000383ffff */
[----:B------:R-:W-:-:S00]  /*2950*/  NOP ;  /* 0x0000000000007918 */ /* 0x000fc00000000000 */
        /* <DEDUP_REMOVED lines=10> */
.L_x_49:


//--------------------- .nv.shared.reserved.0     --------------------------
	.section	.nv.shared.reserved.0,"aw",@nobits
	.weak		__nv_reservedSMEM_offset_0_alias
	.size		__nv_reservedSMEM_offset_0_alias, 0, 64
	.other		__nv_reservedSMEM_offset_0_alias,@"STO_CUDA_RESERVED_SHARED STV_DEFAULT"
__nv_reservedSMEM_offset_0_alias:
	.zero		0
	.zero		64


//--------------------- .nv.constant0.add         --------------------------
	.section	.nv.constant0.add,"a",@progbits
	.sectionflags	@""
	.align	4
.nv.constant0.add:
	.zero		952


//--------------------- SYMBOLS --------------------------

	.type		.nv.reservedSmem.offset0,@object
	.size		.nv.reservedSmem.offset0,0x4
